// auto-generated by cutlass_sweep.gemm — config: {"arch": "sm_90", "cluster_m": 1, "cluster_n": 1, "dtype": "bf16", "dtype_b": "bf16", "layout": "nn", "stages": 0, "tile_k": 128, "tile_m": 64, "tile_n": 256}
#include "cutlass/cutlass.h"
#include "cutlass/gemm/collective/collective_builder.hpp"
#include "cutlass/gemm/device/gemm_universal_adapter.h"
#include "cutlass/gemm/kernel/gemm_universal.hpp"
#include "cutlass/epilogue/collective/collective_builder.hpp"

using ElemA = cutlass::bfloat16_t;
using ElemB = cutlass::bfloat16_t;
using ElemCD = cutlass::bfloat16_t;
using Acc  = float;
using TileShape    = cute::Shape<cute::_64, cute::_256, cute::_128>;
using ClusterShape = cute::Shape<cute::_1, cute::_1, cute::_1>;

using CollectiveEpilogue = typename cutlass::epilogue::collective::CollectiveBuilder<
    cutlass::arch::Sm90, cutlass::arch::OpClassTensorOp,
    TileShape, ClusterShape,
    cutlass::epilogue::collective::EpilogueTileAuto,
    Acc, Acc,
    ElemCD, cutlass::layout::RowMajor, 128 / cutlass::sizeof_bits<ElemCD>::value,
    ElemCD, cutlass::layout::RowMajor, 128 / cutlass::sizeof_bits<ElemCD>::value,
    cutlass::epilogue::collective::EpilogueScheduleAuto
  >::CollectiveOp;

using CollectiveMainloop = typename cutlass::gemm::collective::CollectiveBuilder<
    cutlass::arch::Sm90, cutlass::arch::OpClassTensorOp,
    ElemA, cutlass::layout::RowMajor, 128 / cutlass::sizeof_bits<ElemA>::value,
    ElemB, cutlass::layout::RowMajor, 128 / cutlass::sizeof_bits<ElemB>::value,
    Acc,
    TileShape, ClusterShape,
    cutlass::gemm::collective::StageCountAutoCarveout<static_cast<int>(sizeof(typename CollectiveEpilogue::SharedStorage))>,
    cutlass::gemm::collective::KernelScheduleAuto
  >::CollectiveOp;

using GemmKernel = cutlass::gemm::kernel::GemmUniversal<
    cute::Shape<int,int,int,int>,
    CollectiveMainloop,
    CollectiveEpilogue
>;
using Gemm = cutlass::gemm::device::GemmUniversalAdapter<GemmKernel>;

// Force the device kernel symbol into the cubin without needing a host main.
auto* _anchor = &cutlass::device_kernel<GemmKernel>;


// ===== COMPILED SASS (sm_90a) =====

	.target	sm_90a

	.elftype	@"ET_EXEC"


//--------------------- .note.nv.tkinfo           --------------------------
	.section	.note.nv.tkinfo,"",@"SHT_NOTE"
	.sectionflags	@"SHF_NOTE_NV_TKINFO"
	.tkinfo
        /*0018*/ 	.word	0x00000002
        /*0030*/ 	.string	""
        /*0030*/ 	.string	"ptxas"
        /*0030*/ 	.string	"Cuda compilation tools, release 13.0, V13.0.88"
        /*0030*/ 	.string	"Build cuda_13.0.r13.0/compiler.36424714_0"
        /*0030*/ 	.string	"-arch sm_90a -m 64 "



//--------------------- .note.nv.cuinfo           --------------------------
	.section	.note.nv.cuinfo,"",@"SHT_NOTE"
	.sectionflags	@"SHF_NOTE_NV_CUINFO"
        /*0018*/ 	.short	0x0002
        /*001a*/ 	.short	0x005a
        /*001c*/ 	.short	0x0082
	.zero		2


//--------------------- .nv.info                  --------------------------
	.section	.nv.info,"",@"SHT_CUDA_INFO"
	.align	4


	//----- nvinfo : EIATTR_REGCOUNT
	.align		4
        /*0000*/ 	.byte	0x04, 0x2f
        /*0002*/ 	.short	(.L_15 - .L_14)
	.align		4
.L_14:
        /*0004*/ 	.word	index@(_ZN7cutlass13device_kernelINS_4gemm6kernel13GemmUniversalIN4cute5tupleIJiiiiEEENS1_10collective13CollectiveMmaINS1_34MainloopSm90TmaGmmaWarpSpecializedILi2ENS5_IJNS4_1CILi1EEESB_SB_EEENS1_32KernelTmaWarpSpecializedPingpongEEENS5_IJNSA_ILi64EEENSA_ILi256EEENSA_ILi128EEEEEENS_10bfloat16_tENS5_IJlSB_lEEESJ_NS5_IJSB_llEEENS4_8TiledMMAINS4_8MMA_AtomIJNS4_4SM904GMMA28MMA_64x256x16_F32BF16BF16_SSILNSP_5MajorE0ELSR_1ELNSP_7ScaleInE1ELSS_1EEEEEENS4_6LayoutISC_NS5_IJNSA_ILi0EEESW_SW_EEEEENS5_IJNS4_10UnderscoreESZ_SZ_EEEEENS4_13SM90_TMA_LOADENS4_14ComposedLayoutINS4_7SwizzleILi3ELi4ELi3EEENS4_18smem_ptr_flag_bitsILi16EEENSV_INS5_IJNSA_ILi8EEESF_EEENS5_IJSF_SB_EEEEEEEvNS4_8identityES12_NS13_IS15_S17_NSV_INS5_IJSF_S18_EEENS5_IJSB_SF_EEEEEEEvS1D_EENS_8epilogue10collective6detail29Sm90TmaWarpSpecializedAdapterINS1K_15DefaultEpilogueISJ_SK_SK_NS1J_6thread17LinearCombinationISJ_Li1EffLNS1O_9ScaleType4KindE0ELNS_15FloatRoundStyleE2ESJ_EENS1_15EpilogueDefaultEEEEEvvEEEEvNT_6ParamsE)
        /*0008*/ 	.word	0x000000a8


	//----- nvinfo : EIATTR_FRAME_SIZE
	.align		4
.L_15:
        /*000c*/ 	.byte	0x04, 0x11
        /*000e*/ 	.short	(.L_17 - .L_16)
	.align		4
.L_16:
        /*0010*/ 	.word	index@(_ZN7cutlass13device_kernelINS_4gemm6kernel13GemmUniversalIN4cute5tupleIJiiiiEEENS1_10collective13CollectiveMmaINS1_34MainloopSm90TmaGmmaWarpSpecializedILi2ENS5_IJNS4_1CILi1EEESB_SB_EEENS1_32KernelTmaWarpSpecializedPingpongEEENS5_IJNSA_ILi64EEENSA_ILi256EEENSA_ILi128EEEEEENS_10bfloat16_tENS5_IJlSB_lEEESJ_NS5_IJSB_llEEENS4_8TiledMMAINS4_8MMA_AtomIJNS4_4SM904GMMA28MMA_64x256x16_F32BF16BF16_SSILNSP_5MajorE0ELSR_1ELNSP_7ScaleInE1ELSS_1EEEEEENS4_6LayoutISC_NS5_IJNSA_ILi0EEESW_SW_EEEEENS5_IJNS4_10UnderscoreESZ_SZ_EEEEENS4_13SM90_TMA_LOADENS4_14ComposedLayoutINS4_7SwizzleILi3ELi4ELi3EEENS4_18smem_ptr_flag_bitsILi16EEENSV_INS5_IJNSA_ILi8EEESF_EEENS5_IJSF_SB_EEEEEEEvNS4_8identityES12_NS13_IS15_S17_NSV_INS5_IJSF_S18_EEENS5_IJSB_SF_EEEEEEEvS1D_EENS_8epilogue10collective6detail29Sm90TmaWarpSpecializedAdapterINS1K_15DefaultEpilogueISJ_SK_SK_NS1J_6thread17LinearCombinationISJ_Li1EffLNS1O_9ScaleType4KindE0ELNS_15FloatRoundStyleE2ESJ_EENS1_15EpilogueDefaultEEEEEvvEEEEvNT_6ParamsE)
        /*0014*/ 	.word	0x00000000


	//----- nvinfo : EIATTR_MIN_STACK_SIZE
	.align		4
.L_17:
        /*0018*/ 	.byte	0x04, 0x12
        /*001a*/ 	.short	(.L_19 - .L_18)
	.align		4
.L_18:
        /*001c*/ 	.word	index@(_ZN7cutlass13device_kernelINS_4gemm6kernel13GemmUniversalIN4cute5tupleIJiiiiEEENS1_10collective13CollectiveMmaINS1_34MainloopSm90TmaGmmaWarpSpecializedILi2ENS5_IJNS4_1CILi1EEESB_SB_EEENS1_32KernelTmaWarpSpecializedPingpongEEENS5_IJNSA_ILi64EEENSA_ILi256EEENSA_ILi128EEEEEENS_10bfloat16_tENS5_IJlSB_lEEESJ_NS5_IJSB_llEEENS4_8TiledMMAINS4_8MMA_AtomIJNS4_4SM904GMMA28MMA_64x256x16_F32BF16BF16_SSILNSP_5MajorE0ELSR_1ELNSP_7ScaleInE1ELSS_1EEEEEENS4_6LayoutISC_NS5_IJNSA_ILi0EEESW_SW_EEEEENS5_IJNS4_10UnderscoreESZ_SZ_EEEEENS4_13SM90_TMA_LOADENS4_14ComposedLayoutINS4_7SwizzleILi3ELi4ELi3EEENS4_18smem_ptr_flag_bitsILi16EEENSV_INS5_IJNSA_ILi8EEESF_EEENS5_IJSF_SB_EEEEEEEvNS4_8identityES12_NS13_IS15_S17_NSV_INS5_IJSF_S18_EEENS5_IJSB_SF_EEEEEEEvS1D_EENS_8epilogue10collective6detail29Sm90TmaWarpSpecializedAdapterINS1K_15DefaultEpilogueISJ_SK_SK_NS1J_6thread17LinearCombinationISJ_Li1EffLNS1O_9ScaleType4KindE0ELNS_15FloatRoundStyleE2ESJ_EENS1_15EpilogueDefaultEEEEEvvEEEEvNT_6ParamsE)
        /*0020*/ 	.word	0x00000000
.L_19:


//--------------------- .nv.compat                --------------------------
	.section	.nv.compat,"",@"SHT_CUDA_COMPAT_INFO"
	.align	4
        /*0000*/ 	.byte	0x02, 0x09, 0x01, 0x00, 0x02, 0x02, 0x04, 0x00, 0x02, 0x05, 0x05, 0x00, 0x03, 0x07, 0x01, 0x01
        /*0010*/ 	.byte	0x02, 0x03, 0x01, 0x00, 0x02, 0x06, 0x01, 0x00, 0x04, 0x0b, 0x08, 0x00, 0x00, 0x00, 0x00, 0x00
        /*0020*/ 	.byte	0x00, 0x00, 0x00, 0x00


//--------------------- .nv.info._ZN7cutlass13device_kernelINS_4gemm6kernel13GemmUniversalIN4cute5tupleIJiiiiEEENS1_10collective13CollectiveMmaINS1_34MainloopSm90TmaGmmaWarpSpecializedILi2ENS5_IJNS4_1CILi1EEESB_SB_EEENS1_32KernelTmaWarpSpecializedPingpongEEENS5_IJNSA_ILi64EEENSA_ILi256EEENSA_ILi128EEEEEENS_10bfloat16_tENS5_IJlSB_lEEESJ_NS5_IJSB_llEEENS4_8TiledMMAINS4_8MMA_AtomIJNS4_4SM904GMMA28MMA_64x256x16_F32BF16BF16_SSILNSP_5MajorE0ELSR_1ELNSP_7ScaleInE1ELSS_1EEEEEENS4_6LayoutISC_NS5_IJNSA_ILi0EEESW_SW_EEEEENS5_IJNS4_10UnderscoreESZ_SZ_EEEEENS4_13SM90_TMA_LOADENS4_14ComposedLayoutINS4_7SwizzleILi3ELi4ELi3EEENS4_18smem_ptr_flag_bitsILi16EEENSV_INS5_IJNSA_ILi8EEESF_EEENS5_IJSF_SB_EEEEEEEvNS4_8identityES12_NS13_IS15_S17_NSV_INS5_IJSF_S18_EEENS5_IJSB_SF_EEEEEEEvS1D_EENS_8epilogue10collective6detail29Sm90TmaWarpSpecializedAdapterINS1K_15DefaultEpilogueISJ_SK_SK_NS1J_6thread17LinearCombinationISJ_Li1EffLNS1O_9ScaleType4KindE0ELNS_15FloatRoundStyleE2ESJ_EENS1_15EpilogueDefaultEEEEEvvEEEEvNT_6ParamsE --------------------------
	.section	.nv.info._ZN7cutlass13device_kernelINS_4gemm6kernel13GemmUniversalIN4cute5tupleIJiiiiEEENS1_10collective13CollectiveMmaINS1_34MainloopSm90TmaGmmaWarpSpecializedILi2ENS5_IJNS4_1CILi1EEESB_SB_EEENS1_32KernelTmaWarpSpecializedPingpongEEENS5_IJNSA_ILi64EEENSA_ILi256EEENSA_ILi128EEEEEENS_10bfloat16_tENS5_IJlSB_lEEESJ_NS5_IJSB_llEEENS4_8TiledMMAINS4_8MMA_AtomIJNS4_4SM904GMMA28MMA_64x256x16_F32BF16BF16_SSILNSP_5MajorE0ELSR_1ELNSP_7ScaleInE1ELSS_1EEEEEENS4_6LayoutISC_NS5_IJNSA_ILi0EEESW_SW_EEEEENS5_IJNS4_10UnderscoreESZ_SZ_EEEEENS4_13SM90_TMA_LOADENS4_14ComposedLayoutINS4_7SwizzleILi3ELi4ELi3EEENS4_18smem_ptr_flag_bitsILi16EEENSV_INS5_IJNSA_ILi8EEESF_EEENS5_IJSF_SB_EEEEEEEvNS4_8identityES12_NS13_IS15_S17_NSV_INS5_IJSF_S18_EEENS5_IJSB_SF_EEEEEEEvS1D_EENS_8epilogue10collective6detail29Sm90TmaWarpSpecializedAdapterINS1K_15DefaultEpilogueISJ_SK_SK_NS1J_6thread17LinearCombinationISJ_Li1EffLNS1O_9ScaleType4KindE0ELNS_15FloatRoundStyleE2ESJ_EENS1_15EpilogueDefaultEEEEEvvEEEEvNT_6ParamsE,"",@"SHT_CUDA_INFO"
	.sectionflags	@""
	.align	4


	//----- nvinfo : EIATTR_CUDA_API_VERSION
	.align		4
        /*0000*/ 	.byte	0x04, 0x37
        /*0002*/ 	.short	(.L_21 - .L_20)
.L_20:
        /*0004*/ 	.word	0x00000082


	//----- nvinfo : EIATTR_KPARAM_INFO
	.align		4
.L_21:
        /*0008*/ 	.byte	0x04, 0x17
        /*000a*/ 	.short	(.L_23 - .L_22)
.L_22:
        /*000c*/ 	.word	0x00000000
        /*0010*/ 	.short	0x0000
        /*0012*/ 	.short	0x0070
        /*0014*/ 	.byte	0x00, 0xf0, 0x01, 0x10


	//----- nvinfo : EIATTR_SPARSE_MMA_MASK
	.align		4
.L_23:
        /*0018*/ 	.byte	0x03, 0x50
        /*001a*/ 	.short	0x0000


	//----- nvinfo : EIATTR_MAXREG_COUNT
	.align		4
        /*001c*/ 	.byte	0x03, 0x1b
        /*001e*/ 	.short	0x00a8


	//----- nvinfo : EIATTR_NUM_BARRIERS
	.align		4
        /*0020*/ 	.byte	0x02, 0x4c
        /*0022*/ 	.byte	0x01
	.zero		1


	//----- nvinfo : EIATTR_EXTERNS
	.align		4
        /*0024*/ 	.byte	0x04, 0x0f
        /*0026*/ 	.short	(.L_25 - .L_24)


	//   ....[0]....
	.align		4
.L_24:
        /*0028*/ 	.word	index@(__assertfail)


	//----- nvinfo : EIATTR_MERCURY_ISA_VERSION
	.align		4
.L_25:
        /*002c*/ 	.byte	0x03, 0x5f
        /*002e*/ 	.short	0x0101


	//----- nvinfo : EIATTR_INT_WARP_WIDE_INSTR_OFFSETS
	.align		4
        /*0030*/ 	.byte	0x04, 0x31
        /*0032*/ 	.short	(.L_27 - .L_26)


	//   ....[0]....
.L_26:
        /*0034*/ 	.word	0x00000430


	//   ....[1]....
        /*0038*/ 	.word	0x00000450


	//   ....[2]....
        /*003c*/ 	.word	0x000004d0


	//   ....[3]....
        /*0040*/ 	.word	0x000004e0


	//   ....[4]....
        /*0044*/ 	.word	0x000004f0


	//   ....[5]....
        /*0048*/ 	.word	0x00000510


	//   ....[6]....
        /*004c*/ 	.word	0x00000570


	//   ....[7]....
        /*0050*/ 	.word	0x00000590


	//----- nvinfo : EIATTR_COOP_GROUP_MASK_REGIDS
	.align		4
.L_27:
        /*0054*/ 	.byte	0x04, 0x29
        /*0056*/ 	.short	(.L_29 - .L_28)


	//   ....[0]....
.L_28:
        /*0058*/ 	.word	0xffffffff


	//   ....[1]....
        /*005c*/ 	.word	0xffffffff


	//   ....[2]....
        /*0060*/ 	.word	0xffffffff


	//   ....[3]....
        /*0064*/ 	.word	0xffffffff


	//   ....[4]....
        /*0068*/ 	.word	0xffffffff


	//   ....[5]....
        /*006c*/ 	.word	0xffffffff


	//----- nvinfo : EIATTR_COOP_GROUP_INSTR_OFFSETS
	.align		4
.L_29:
        /*0070*/ 	.byte	0x04, 0x28
        /*0072*/ 	.short	(.L_31 - .L_30)


	//   ....[0]....
.L_30:
        /*0074*/ 	.word	0x00000050


	//   ....[1]....
        /*0078*/ 	.word	0x00000080


	//   ....[2]....
        /*007c*/ 	.word	0x00000180


	//   ....[3]....
        /*0080*/ 	.word	0x00000350


	//   ....[4]....
        /*0084*/ 	.word	0x00000390


	//   ....[5]....
        /*0088*/ 	.word	0x000003d0


	//----- nvinfo : EIATTR_REG_RECONFIG
	.align		4
.L_31:
        /*008c*/ 	.byte	0x01, 0x54
	.zero		2


	//----- nvinfo : EIATTR_SYSCALL_OFFSETS
	.align		4
        /*0090*/ 	.byte	0x04, 0x46
        /*0092*/ 	.short	(.L_33 - .L_32)


	//   ....[0]....
.L_32:
        /*0094*/ 	.word	0x00001650


	//----- nvinfo : EIATTR_MBARRIER_INSTR_OFFSETS
	.align		4
.L_33:
        /*0098*/ 	.byte	0x04, 0x39
        /*009a*/ 	.short	(.L_35 - .L_34)


	//   ....[0]....
.L_34:
        /*009c*/ 	.word	0x00000300
        /*00a0*/ 	.word	0x000000ff
        /*00a4*/ 	.word	0x00000000
        /*00a8*/ 	.short	0x0100
        /*00aa*/ 	.byte	0x09
	.zero		1


	//   ....[1]....
        /*00ac*/ 	.word	0x00000310
        /*00b0*/ 	.word	0x000000ff
        /*00b4*/ 	.word	0x00000010
        /*00b8*/ 	.short	0x0100
        /*00ba*/ 	.byte	0x09
	.zero		1


	//   ....[2]....
        /*00bc*/ 	.word	0x00000320
        /*00c0*/ 	.word	0x000000ff
        /*00c4*/ 	.word	0x00000008
        /*00c8*/ 	.short	0x0100
        /*00ca*/ 	.byte	0x09
	.zero		1


	//   ....[3]....
        /*00cc*/ 	.word	0x00000330
        /*00d0*/ 	.word	0x000000ff
        /*00d4*/ 	.word	0x00000018
        /*00d8*/ 	.short	0x0100
        /*00da*/ 	.byte	0x09
	.zero		1


	//   ....[4]....
        /*00dc*/ 	.word	0x000005b0
        /*00e0*/ 	.word	0x000000ff
        /*00e4*/ 	.word	0x00000050
        /*00e8*/ 	.short	0x0100
        /*00ea*/ 	.byte	0x09
	.zero		1


	//   ....[5]....
        /*00ec*/ 	.word	0x000005c0
        /*00f0*/ 	.word	0x000000ff
        /*00f4*/ 	.word	0x00000058
        /*00f8*/ 	.short	0x0100
        /*00fa*/ 	.byte	0x09
	.zero		1


	//   ....[6]....
        /*00fc*/ 	.word	0x00000600
        /*0100*/ 	.word	0x000000ff
        /*0104*/ 	.word	0x00000030
        /*0108*/ 	.short	0x0100
        /*010a*/ 	.byte	0x0a
	.zero		1


	//   ....[7]....
        /*010c*/ 	.word	0x00000620
        /*0110*/ 	.word	0x000000ff
        /*0114*/ 	.word	0x00000038
        /*0118*/ 	.short	0x0100
        /*011a*/ 	.byte	0x0a
	.zero		1


	//   ....[8]....
        /*011c*/ 	.word	0x00000630
        /*0120*/ 	.word	0x000000ff
        /*0124*/ 	.word	0x00000040
        /*0128*/ 	.short	0x0100
        /*012a*/ 	.byte	0x0a
	.zero		1


	//   ....[9]....
        /*012c*/ 	.word	0x00000640
        /*0130*/ 	.word	0x000000ff
        /*0134*/ 	.word	0x00000048
        /*0138*/ 	.short	0x0100
        /*013a*/ 	.byte	0x0a
	.zero		1


	//   ....[10]....
        /*013c*/ 	.word	0x00001530
        /*0140*/ 	.word	0x0000009b
        /*0144*/ 	.word	0x00000000
        /*0148*/ 	.short	0x010a
        /*014a*/ 	.byte	0x2a
	.zero		1


	//   ....[11]....
        /*014c*/ 	.word	0x000016e0
        /*0150*/ 	.word	0x00000003
        /*0154*/ 	.word	0x00000000
        /*0158*/ 	.short	0x010a
        /*015a*/ 	.byte	0x3f
	.zero		1


	//   ....[12]....
        /*015c*/ 	.word	0x00001740
        /*0160*/ 	.word	0x00000003
        /*0164*/ 	.word	0x00000000
        /*0168*/ 	.short	0x010a
        /*016a*/ 	.byte	0x3f
	.zero		1


	//   ....[13]....
        /*016c*/ 	.word	0x00001cd0
        /*0170*/ 	.word	0x000000ff
        /*0174*/ 	.word	0x00000000
        /*0178*/ 	.short	0x010a
        /*017a*/ 	.byte	0x08
	.zero		1


	//   ....[14]....
        /*017c*/ 	.word	0x00001d10
        /*0180*/ 	.word	0x000000ff
        /*0184*/ 	.word	0x00000000
        /*0188*/ 	.short	0x010a
        /*018a*/ 	.byte	0x08
	.zero		1


	//   ....[15]....
        /*018c*/ 	.word	0x000021b0
        /*0190*/ 	.word	0x000000ff
        /*0194*/ 	.word	0x00000000
        /*0198*/ 	.short	0x0101
        /*019a*/ 	.byte	0x08
	.zero		1


	//   ....[16]....
        /*019c*/ 	.word	0x000022a0
        /*01a0*/ 	.word	0x0000009c
        /*01a4*/ 	.word	0x00000000
        /*01a8*/ 	.short	0x0101
        /*01aa*/ 	.byte	0x2b
	.zero		1


	//   ....[17]....
        /*01ac*/ 	.word	0x00002370
        /*01b0*/ 	.word	0x000000ff
        /*01b4*/ 	.word	0x00000000
        /*01b8*/ 	.short	0x0101
        /*01ba*/ 	.byte	0x04
	.zero		1


	//   ....[18]....
        /*01bc*/ 	.word	0x00002420
        /*01c0*/ 	.word	0x0000009b
        /*01c4*/ 	.word	0x00000010
        /*01c8*/ 	.short	0x010a
        /*01ca*/ 	.byte	0x2a
	.zero		1


	//   ....[19]....
        /*01cc*/ 	.word	0x0000a210
        /*01d0*/ 	.word	0x0000009e
        /*01d4*/ 	.word	0x00000000
        /*01d8*/ 	.short	0x0101
        /*01da*/ 	.byte	0x2b
	.zero		1


	//   ....[20]....
        /*01dc*/ 	.word	0x0000ac30
        /*01e0*/ 	.word	0x00000007
        /*01e4*/ 	.word	0x00000010
        /*01e8*/ 	.short	0x010a
        /*01ea*/ 	.byte	0x3f
	.zero		1


	//   ....[21]....
        /*01ec*/ 	.word	0x0000b150
        /*01f0*/ 	.word	0x00000003
        /*01f4*/ 	.word	0x00000058
        /*01f8*/ 	.short	0x0101
        /*01fa*/ 	.byte	0x3f
	.zero		1


	//   ....[22]....
        /*01fc*/ 	.word	0x0000b8c0
        /*0200*/ 	.word	0x00000007
        /*0204*/ 	.word	0x00000000
        /*0208*/ 	.short	0x010a
        /*020a*/ 	.byte	0x3f
	.zero		1


	//   ....[23]....
        /*020c*/ 	.word	0x0000b940
        /*0210*/ 	.word	0x00000003
        /*0214*/ 	.word	0x00000000
        /*0218*/ 	.short	0x010a
        /*021a*/ 	.byte	0x3f
	.zero		1


	//   ....[24]....
        /*021c*/ 	.word	0x0000b9a0
        /*0220*/ 	.word	0x0000009d
        /*0224*/ 	.word	0x00000000
        /*0228*/ 	.short	0x010a
        /*022a*/ 	.byte	0x3f
	.zero		1


	//   ....[25]....
        /*022c*/ 	.word	0x0000b9f0
        /*0230*/ 	.word	0x00000003
        /*0234*/ 	.word	0x00000000
        /*0238*/ 	.short	0x010a
        /*023a*/ 	.byte	0x3f
	.zero		1


	//   ....[26]....
        /*023c*/ 	.word	0x0000ba50
        /*0240*/ 	.word	0x00000004
        /*0244*/ 	.word	0x00000000
        /*0248*/ 	.short	0x010a
        /*024a*/ 	.byte	0x3f
	.zero		1


	//   ....[27]....
        /*024c*/ 	.word	0x0000baa0
        /*0250*/ 	.word	0x0000009d
        /*0254*/ 	.word	0x00000010
        /*0258*/ 	.short	0x010a
        /*025a*/ 	.byte	0x3f
	.zero		1


	//   ....[28]....
        /*025c*/ 	.word	0x0000bb70
        /*0260*/ 	.word	0x00000007
        /*0264*/ 	.word	0x00000010
        /*0268*/ 	.short	0x010a
        /*026a*/ 	.byte	0x3f
	.zero		1


	//   ....[29]....
        /*026c*/ 	.word	0x0000bc40
        /*0270*/ 	.word	0x00000007
        /*0274*/ 	.word	0x00000000
        /*0278*/ 	.short	0x010a
        /*027a*/ 	.byte	0x3f
	.zero		1


	//----- nvinfo : EIATTR_NUM_MBARRIERS
	.align		4
.L_35:
        /*027c*/ 	.byte	0x03, 0x38
        /*027e*/ 	.short	0x000a


	//----- nvinfo : EIATTR_EXIT_INSTR_OFFSETS
	.align		4
        /*0280*/ 	.byte	0x04, 0x1c
        /*0282*/ 	.short	(.L_37 - .L_36)


	//   ....[0]....
.L_36:
        /*0284*/ 	.word	0x00001200


	//   ....[1]....
        /*0288*/ 	.word	0x00001260


	//   ....[2]....
        /*028c*/ 	.word	0x0000a920


	//   ....[3]....
        /*0290*/ 	.word	0x0000a950


	//   ....[4]....
        /*0294*/ 	.word	0x0000b990


	//----- nvinfo : EIATTR_MAX_THREADS
	.align		4
.L_37:
        /*0298*/ 	.byte	0x04, 0x05
        /*029a*/ 	.short	(.L_39 - .L_38)
.L_38:
        /*029c*/ 	.word	0x00000180
        /*02a0*/ 	.word	0x00000001
        /*02a4*/ 	.word	0x00000001


	//----- nvinfo : EIATTR_CRS_STACK_SIZE
	.align		4
.L_39:
        /*02a8*/ 	.byte	0x04, 0x1e
        /*02aa*/ 	.short	(.L_41 - .L_40)
.L_40:
        /*02ac*/ 	.word	0x00000000


	//----- nvinfo : EIATTR_CBANK_PARAM_SIZE
	.align		4
.L_41:
        /*02b0*/ 	.byte	0x03, 0x19
        /*02b2*/ 	.short	0x0470


	//----- nvinfo : EIATTR_PARAM_CBANK
	.align		4
        /*02b4*/ 	.byte	0x04, 0x0a
        /*02b6*/ 	.short	(.L_43 - .L_42)
	.align		4
.L_42:
        /*02b8*/ 	.word	index@(.nv.constant0._ZN7cutlass13device_kernelINS_4gemm6kernel13GemmUniversalIN4cute5tupleIJiiiiEEENS1_10collective13CollectiveMmaINS1_34MainloopSm90TmaGmmaWarpSpecializedILi2ENS5_IJNS4_1CILi1EEESB_SB_EEENS1_32KernelTmaWarpSpecializedPingpongEEENS5_IJNSA_ILi64EEENSA_ILi256EEENSA_ILi128EEEEEENS_10bfloat16_tENS5_IJlSB_lEEESJ_NS5_IJSB_llEEENS4_8TiledMMAINS4_8MMA_AtomIJNS4_4SM904GMMA28MMA_64x256x16_F32BF16BF16_SSILNSP_5MajorE0ELSR_1ELNSP_7ScaleInE1ELSS_1EEEEEENS4_6LayoutISC_NS5_IJNSA_ILi0EEESW_SW_EEEEENS5_IJNS4_10UnderscoreESZ_SZ_EEEEENS4_13SM90_TMA_LOADENS4_14ComposedLayoutINS4_7SwizzleILi3ELi4ELi3EEENS4_18smem_ptr_flag_bitsILi16EEENSV_INS5_IJNSA_ILi8EEESF_EEENS5_IJSF_SB_EEEEEEEvNS4_8identityES12_NS13_IS15_S17_NSV_INS5_IJSF_S18_EEENS5_IJSB_SF_EEEEEEEvS1D_EENS_8epilogue10collective6detail29Sm90TmaWarpSpecializedAdapterINS1K_15DefaultEpilogueISJ_SK_SK_NS1J_6thread17LinearCombinationISJ_Li1EffLNS1O_9ScaleType4KindE0ELNS_15FloatRoundStyleE2ESJ_EENS1_15EpilogueDefaultEEEEEvvEEEEvNT_6ParamsE)
        /*02bc*/ 	.short	0x0210
        /*02be*/ 	.short	0x0470


	//----- nvinfo : EIATTR_SW_WAR
	.align		4
.L_43:
        /*02c0*/ 	.byte	0x04, 0x36
        /*02c2*/ 	.short	(.L_45 - .L_44)
.L_44:
        /*02c4*/ 	.word	0x00000008
.L_45:


//--------------------- .nv.callgraph             --------------------------
	.section	.nv.callgraph,"",@"SHT_CUDA_CALLGRAPH"
	.align	4
	.sectionentsize	8
	.align		4
        /*0000*/ 	.word	0x00000000
	.align		4
        /*0004*/ 	.word	0xffffffff
	.align		4
        /*0008*/ 	.word	index@(_ZN7cutlass13device_kernelINS_4gemm6kernel13GemmUniversalIN4cute5tupleIJiiiiEEENS1_10collective13CollectiveMmaINS1_34MainloopSm90TmaGmmaWarpSpecializedILi2ENS5_IJNS4_1CILi1EEESB_SB_EEENS1_32KernelTmaWarpSpecializedPingpongEEENS5_IJNSA_ILi64EEENSA_ILi256EEENSA_ILi128EEEEEENS_10bfloat16_tENS5_IJlSB_lEEESJ_NS5_IJSB_llEEENS4_8TiledMMAINS4_8MMA_AtomIJNS4_4SM904GMMA28MMA_64x256x16_F32BF16BF16_SSILNSP_5MajorE0ELSR_1ELNSP_7ScaleInE1ELSS_1EEEEEENS4_6LayoutISC_NS5_IJNSA_ILi0EEESW_SW_EEEEENS5_IJNS4_10UnderscoreESZ_SZ_EEEEENS4_13SM90_TMA_LOADENS4_14ComposedLayoutINS4_7SwizzleILi3ELi4ELi3EEENS4_18smem_ptr_flag_bitsILi16EEENSV_INS5_IJNSA_ILi8EEESF_EEENS5_IJSF_SB_EEEEEEEvNS4_8identityES12_NS13_IS15_S17_NSV_INS5_IJSF_S18_EEENS5_IJSB_SF_EEEEEEEvS1D_EENS_8epilogue10collective6detail29Sm90TmaWarpSpecializedAdapterINS1K_15DefaultEpilogueISJ_SK_SK_NS1J_6thread17LinearCombinationISJ_Li1EffLNS1O_9ScaleType4KindE0ELNS_15FloatRoundStyleE2ESJ_EENS1_15EpilogueDefaultEEEEEvvEEEEvNT_6ParamsE)
	.align		4
        /*000c*/ 	.word	index@(__assertfail)
	.align		4
        /*0010*/ 	.word	0x00000000
	.align		4
        /*0014*/ 	.word	0xfffffffe
	.align		4
        /*0018*/ 	.word	0x00000000
	.align		4
        /*001c*/ 	.word	0xfffffffd
	.align		4
        /*0020*/ 	.word	0x00000000
	.align		4
        /*0024*/ 	.word	0xfffffffc


//--------------------- .nv.constant4             --------------------------
	.section	.nv.constant4,"a",@progbits
	.align	8
	.align		8
.nv.constant4:
        /*0000*/ 	.dword	__assertfail
	.align		8
        /*0008*/ 	.dword	__unnamed_1
	.align		8
        /*0010*/ 	.dword	_ZN40_INTERNAL_7f96afda_4_k_cu_1bfafab6_206404cuda3std3__45__cpo5beginE
	.align		8
        /*0018*/ 	.dword	_ZN40_INTERNAL_7f96afda_4_k_cu_1bfafab6_206404cuda3std3__45__cpo3endE
	.align		8
        /*0020*/ 	.dword	_ZN40_INTERNAL_7f96afda_4_k_cu_1bfafab6_206404cuda3std3__45__cpo6cbeginE
	.align		8
        /*0028*/ 	.dword	_ZN40_INTERNAL_7f96afda_4_k_cu_1bfafab6_206404cuda3std3__45__cpo4cendE
	.align		8
        /*0030*/ 	.dword	_ZN40_INTERNAL_7f96afda_4_k_cu_1bfafab6_206404cuda3std3__442_GLOBAL__N__7f96afda_4_k_cu_1bfafab6_206406ignoreE
	.align		8
        /*0038*/ 	.dword	_ZN40_INTERNAL_7f96afda_4_k_cu_1bfafab6_206404cuda3std3__419piecewise_constructE
	.align		8
        /*0040*/ 	.dword	_ZN40_INTERNAL_7f96afda_4_k_cu_1bfafab6_206404cuda3std3__48in_placeE
	.align		8
        /*0048*/ 	.dword	_ZN40_INTERNAL_7f96afda_4_k_cu_1bfafab6_206404cuda3std6ranges3__45__cpo4swapE
	.align		8
        /*0050*/ 	.dword	_ZN40_INTERNAL_7f96afda_4_k_cu_1bfafab6_206404cuda3std6ranges3__45__cpo9iter_moveE
	.align		8
        /*0058*/ 	.dword	_ZN40_INTERNAL_7f96afda_4_k_cu_1bfafab6_206404cute7productE
	.align		8
        /*0060*/ 	.dword	_ZN40_INTERNAL_7f96afda_4_k_cu_1bfafab6_206404cute1_E
	.align		8
        /*0068*/ 	.dword	$str$22
	.align		8
        /*0070*/ 	.dword	$str$23


//--------------------- .text._ZN7cutlass13device_kernelINS_4gemm6kernel13GemmUniversalIN4cute5tupleIJiiiiEEENS1_10collective13CollectiveMmaINS1_34MainloopSm90TmaGmmaWarpSpecializedILi2ENS5_IJNS4_1CILi1EEESB_SB_EEENS1_32KernelTmaWarpSpecializedPingpongEEENS5_IJNSA_ILi64EEENSA_ILi256EEENSA_ILi128EEEEEENS_10bfloat16_tENS5_IJlSB_lEEESJ_NS5_IJSB_llEEENS4_8TiledMMAINS4_8MMA_AtomIJNS4_4SM904GMMA28MMA_64x256x16_F32BF16BF16_SSILNSP_5MajorE0ELSR_1ELNSP_7ScaleInE1ELSS_1EEEEEENS4_6LayoutISC_NS5_IJNSA_ILi0EEESW_SW_EEEEENS5_IJNS4_10UnderscoreESZ_SZ_EEEEENS4_13SM90_TMA_LOADENS4_14ComposedLayoutINS4_7SwizzleILi3ELi4ELi3EEENS4_18smem_ptr_flag_bitsILi16EEENSV_INS5_IJNSA_ILi8EEESF_EEENS5_IJSF_SB_EEEEEEEvNS4_8identityES12_NS13_IS15_S17_NSV_INS5_IJSF_S18_EEENS5_IJSB_SF_EEEEEEEvS1D_EENS_8epilogue10collective6detail29Sm90TmaWarpSpecializedAdapterINS1K_15DefaultEpilogueISJ_SK_SK_NS1J_6thread17LinearCombinationISJ_Li1EffLNS1O_9ScaleType4KindE0ELNS_15FloatRoundStyleE2ESJ_EENS1_15EpilogueDefaultEEEEEvvEEEEvNT_6ParamsE --------------------------
	.section	.text._ZN7cutlass13device_kernelINS_4gemm6kernel13GemmUniversalIN4cute5tupleIJiiiiEEENS1_10collective13CollectiveMmaINS1_34MainloopSm90TmaGmmaWarpSpecializedILi2ENS5_IJNS4_1CILi1EEESB_SB_EEENS1_32KernelTmaWarpSpecializedPingpongEEENS5_IJNSA_ILi64EEENSA_ILi256EEENSA_ILi128EEEEEENS_10bfloat16_tENS5_IJlSB_lEEESJ_NS5_IJSB_llEEENS4_8TiledMMAINS4_8MMA_AtomIJNS4_4SM904GMMA28MMA_64x256x16_F32BF16BF16_SSILNSP_5MajorE0ELSR_1ELNSP_7ScaleInE1ELSS_1EEEEEENS4_6LayoutISC_NS5_IJNSA_ILi0EEESW_SW_EEEEENS5_IJNS4_10UnderscoreESZ_SZ_EEEEENS4_13SM90_TMA_LOADENS4_14ComposedLayoutINS4_7SwizzleILi3ELi4ELi3EEENS4_18smem_ptr_flag_bitsILi16EEENSV_INS5_IJNSA_ILi8EEESF_EEENS5_IJSF_SB_EEEEEEEvNS4_8identityES12_NS13_IS15_S17_NSV_INS5_IJSF_S18_EEENS5_IJSB_SF_EEEEEEEvS1D_EENS_8epilogue10collective6detail29Sm90TmaWarpSpecializedAdapterINS1K_15DefaultEpilogueISJ_SK_SK_NS1J_6thread17LinearCombinationISJ_Li1EffLNS1O_9ScaleType4KindE0ELNS_15FloatRoundStyleE2ESJ_EENS1_15EpilogueDefaultEEEEEvvEEEEvNT_6ParamsE,"ax",@progbits
	.align	128
.text._ZN7cutlass13device_kernelINS_4gemm6kernel13GemmUniversalIN4cute5tupleIJiiiiEEENS1_10collective13CollectiveMmaINS1_34MainloopSm90TmaGmmaWarpSpecializedILi2ENS5_IJNS4_1CILi1EEESB_SB_EEENS1_32KernelTmaWarpSpecializedPingpongEEENS5_IJNSA_ILi64EEENSA_ILi256EEENSA_ILi128EEEEEENS_10bfloat16_tENS5_IJlSB_lEEESJ_NS5_IJSB_llEEENS4_8TiledMMAINS4_8MMA_AtomIJNS4_4SM904GMMA28MMA_64x256x16_F32BF16BF16_SSILNSP_5MajorE0ELSR_1ELNSP_7ScaleInE1ELSS_1EEEEEENS4_6LayoutISC_NS5_IJNSA_ILi0EEESW_SW_EEEEENS5_IJNS4_10UnderscoreESZ_SZ_EEEEENS4_13SM90_TMA_LOADENS4_14ComposedLayoutINS4_7SwizzleILi3ELi4ELi3EEENS4_18smem_ptr_flag_bitsILi16EEENSV_INS5_IJNSA_ILi8EEESF_EEENS5_IJSF_SB_EEEEEEEvNS4_8identityES12_NS13_IS15_S17_NSV_INS5_IJSF_S18_EEENS5_IJSB_SF_EEEEEEEvS1D_EENS_8epilogue10collective6detail29Sm90TmaWarpSpecializedAdapterINS1K_15DefaultEpilogueISJ_SK_SK_NS1J_6thread17LinearCombinationISJ_Li1EffLNS1O_9ScaleType4KindE0ELNS_15FloatRoundStyleE2ESJ_EENS1_15EpilogueDefaultEEEEEvvEEEEvNT_6ParamsE:
        .type           _ZN7cutlass13device_kernelINS_4gemm6kernel13GemmUniversalIN4cute5tupleIJiiiiEEENS1_10collective13CollectiveMmaINS1_34MainloopSm90TmaGmmaWarpSpecializedILi2ENS5_IJNS4_1CILi1EEESB_SB_EEENS1_32KernelTmaWarpSpecializedPingpongEEENS5_IJNSA_ILi64EEENSA_ILi256EEENSA_ILi128EEEEEENS_10bfloat16_tENS5_IJlSB_lEEESJ_NS5_IJSB_llEEENS4_8TiledMMAINS4_8MMA_AtomIJNS4_4SM904GMMA28MMA_64x256x16_F32BF16BF16_SSILNSP_5MajorE0ELSR_1ELNSP_7ScaleInE1ELSS_1EEEEEENS4_6LayoutISC_NS5_IJNSA_ILi0EEESW_SW_EEEEENS5_IJNS4_10UnderscoreESZ_SZ_EEEEENS4_13SM90_TMA_LOADENS4_14ComposedLayoutINS4_7SwizzleILi3ELi4ELi3EEENS4_18smem_ptr_flag_bitsILi16EEENSV_INS5_IJNSA_ILi8EEESF_EEENS5_IJSF_SB_EEEEEEEvNS4_8identityES12_NS13_IS15_S17_NSV_INS5_IJSF_S18_EEENS5_IJSB_SF_EEEEEEEvS1D_EENS_8epilogue10collective6detail29Sm90TmaWarpSpecializedAdapterINS1K_15DefaultEpilogueISJ_SK_SK_NS1J_6thread17LinearCombinationISJ_Li1EffLNS1O_9ScaleType4KindE0ELNS_15FloatRoundStyleE2ESJ_EENS1_15EpilogueDefaultEEEEEvvEEEEvNT_6ParamsE,@function
        .size           _ZN7cutlass13device_kernelINS_4gemm6kernel13GemmUniversalIN4cute5tupleIJiiiiEEENS1_10collective13CollectiveMmaINS1_34MainloopSm90TmaGmmaWarpSpecializedILi2ENS5_IJNS4_1CILi1EEESB_SB_EEENS1_32KernelTmaWarpSpecializedPingpongEEENS5_IJNSA_ILi64EEENSA_ILi256EEENSA_ILi128EEEEEENS_10bfloat16_tENS5_IJlSB_lEEESJ_NS5_IJSB_llEEENS4_8TiledMMAINS4_8MMA_AtomIJNS4_4SM904GMMA28MMA_64x256x16_F32BF16BF16_SSILNSP_5MajorE0ELSR_1ELNSP_7ScaleInE1ELSS_1EEEEEENS4_6LayoutISC_NS5_IJNSA_ILi0EEESW_SW_EEEEENS5_IJNS4_10UnderscoreESZ_SZ_EEEEENS4_13SM90_TMA_LOADENS4_14ComposedLayoutINS4_7SwizzleILi3ELi4ELi3EEENS4_18smem_ptr_flag_bitsILi16EEENSV_INS5_IJNSA_ILi8EEESF_EEENS5_IJSF_SB_EEEEEEEvNS4_8identityES12_NS13_IS15_S17_NSV_INS5_IJSF_S18_EEENS5_IJSB_SF_EEEEEEEvS1D_EENS_8epilogue10collective6detail29Sm90TmaWarpSpecializedAdapterINS1K_15DefaultEpilogueISJ_SK_SK_NS1J_6thread17LinearCombinationISJ_Li1EffLNS1O_9ScaleType4KindE0ELNS_15FloatRoundStyleE2ESJ_EENS1_15EpilogueDefaultEEEEEvvEEEEvNT_6ParamsE,(.L_x_320 - _ZN7cutlass13device_kernelINS_4gemm6kernel13GemmUniversalIN4cute5tupleIJiiiiEEENS1_10collective13CollectiveMmaINS1_34MainloopSm90TmaGmmaWarpSpecializedILi2ENS5_IJNS4_1CILi1EEESB_SB_EEENS1_32KernelTmaWarpSpecializedPingpongEEENS5_IJNSA_ILi64EEENSA_ILi256EEENSA_ILi128EEEEEENS_10bfloat16_tENS5_IJlSB_lEEESJ_NS5_IJSB_llEEENS4_8TiledMMAINS4_8MMA_AtomIJNS4_4SM904GMMA28MMA_64x256x16_F32BF16BF16_SSILNSP_5MajorE0ELSR_1ELNSP_7ScaleInE1ELSS_1EEEEEENS4_6LayoutISC_NS5_IJNSA_ILi0EEESW_SW_EEEEENS5_IJNS4_10UnderscoreESZ_SZ_EEEEENS4_13SM90_TMA_LOADENS4_14ComposedLayoutINS4_7SwizzleILi3ELi4ELi3EEENS4_18smem_ptr_flag_bitsILi16EEENSV_INS5_IJNSA_ILi8EEESF_EEENS5_IJSF_SB_EEEEEEEvNS4_8identityES12_NS13_IS15_S17_NSV_INS5_IJSF_S18_EEENS5_IJSB_SF_EEEEEEEvS1D_EENS_8epilogue10collective6detail29Sm90TmaWarpSpecializedAdapterINS1K_15DefaultEpilogueISJ_SK_SK_NS1J_6thread17LinearCombinationISJ_Li1EffLNS1O_9ScaleType4KindE0ELNS_15FloatRoundStyleE2ESJ_EENS1_15EpilogueDefaultEEEEEvvEEEEvNT_6ParamsE)
        .other          _ZN7cutlass13device_kernelINS_4gemm6kernel13GemmUniversalIN4cute5tupleIJiiiiEEENS1_10collective13CollectiveMmaINS1_34MainloopSm90TmaGmmaWarpSpecializedILi2ENS5_IJNS4_1CILi1EEESB_SB_EEENS1_32KernelTmaWarpSpecializedPingpongEEENS5_IJNSA_ILi64EEENSA_ILi256EEENSA_ILi128EEEEEENS_10bfloat16_tENS5_IJlSB_lEEESJ_NS5_IJSB_llEEENS4_8TiledMMAINS4_8MMA_AtomIJNS4_4SM904GMMA28MMA_64x256x16_F32BF16BF16_SSILNSP_5MajorE0ELSR_1ELNSP_7ScaleInE1ELSS_1EEEEEENS4_6LayoutISC_NS5_IJNSA_ILi0EEESW_SW_EEEEENS5_IJNS4_10UnderscoreESZ_SZ_EEEEENS4_13SM90_TMA_LOADENS4_14ComposedLayoutINS4_7SwizzleILi3ELi4ELi3EEENS4_18smem_ptr_flag_bitsILi16EEENSV_INS5_IJNSA_ILi8EEESF_EEENS5_IJSF_SB_EEEEEEEvNS4_8identityES12_NS13_IS15_S17_NSV_INS5_IJSF_S18_EEENS5_IJSB_SF_EEEEEEEvS1D_EENS_8epilogue10collective6detail29Sm90TmaWarpSpecializedAdapterINS1K_15DefaultEpilogueISJ_SK_SK_NS1J_6thread17LinearCombinationISJ_Li1EffLNS1O_9ScaleType4KindE0ELNS_15FloatRoundStyleE2ESJ_EENS1_15EpilogueDefaultEEEEEvvEEEEvNT_6ParamsE,@"STO_CUDA_ENTRY STV_DEFAULT"
_ZN7cutlass13device_kernelINS_4gemm6kernel13GemmUniversalIN4cute5tupleIJiiiiEEENS1_10collective13CollectiveMmaINS1_34MainloopSm90TmaGmmaWarpSpecializedILi2ENS5_IJNS4_1CILi1EEESB_SB_EEENS1_32KernelTmaWarpSpecializedPingpongEEENS5_IJNSA_ILi64EEENSA_ILi256EEENSA_ILi128EEEEEENS_10bfloat16_tENS5_IJlSB_lEEESJ_NS5_IJSB_llEEENS4_8TiledMMAINS4_8MMA_AtomIJNS4_4SM904GMMA28MMA_64x256x16_F32BF16BF16_SSILNSP_5MajorE0ELSR_1ELNSP_7ScaleInE1ELSS_1EEEEEENS4_6LayoutISC_NS5_IJNSA_ILi0EEESW_SW_EEEEENS5_IJNS4_10UnderscoreESZ_SZ_EEEEENS4_13SM90_TMA_LOADENS4_14ComposedLayoutINS4_7SwizzleILi3ELi4ELi3EEENS4_18smem_ptr_flag_bitsILi16EEENSV_INS5_IJNSA_ILi8EEESF_EEENS5_IJSF_SB_EEEEEEEvNS4_8identityES12_NS13_IS15_S17_NSV_INS5_IJSF_S18_EEENS5_IJSB_SF_EEEEEEEvS1D_EENS_8epilogue10collective6detail29Sm90TmaWarpSpecializedAdapterINS1K_15DefaultEpilogueISJ_SK_SK_NS1J_6thread17LinearCombinationISJ_Li1EffLNS1O_9ScaleType4KindE0ELNS_15FloatRoundStyleE2ESJ_EENS1_15EpilogueDefaultEEEEEvvEEEEvNT_6ParamsE:
[----:B------:R-:W0:Y:S01]  /*0000*/  LDC R1, c[0x0][0x28] ;  /* 0x00000a00ff017b82 */ /* 0x000e220000000800 */
[----:B------:R-:W1:Y:S01]  /*0010*/  S2R R4, SR_TID.X ;  /* 0x0000000000047919 */ /* 0x000e620000002100 */
[----:B------:R-:W-:Y:S01]  /*0020*/  ELECT P0, URZ, PT ;  /* 0x00000000003f782f */ /* 0x000fe20003800000 */
[----:B------:R-:W-:Y:S01]  /*0030*/  BSSY B0, `(.L_x_0) ;  /* 0x0000014000007945 */ /* 0x000fe20003800000 */
[----:B-1----:R-:W-:-:S05]  /*0040*/  SHF.R.U32.HI R0, RZ, 0x5, R4 ;  /* 0x00000005ff007819 */ /* 0x002fca0000011604 */
[----:B------:R-:W1:Y:S02]  /*0050*/  SHFL.IDX PT, R2, R0, RZ, 0x1f ;  /* 0x00001fff00027589 */ /* 0x000e6400000e0000 */
[----:B-1----:R-:W-:Y:S02]  /*0060*/  R2UR UR8, R2 ;  /* 0x00000000020872ca */ /* 0x002fe400000e0000 */
[----:B------:R-:W-:-:S05]  /*0070*/  SHF.R.U32.HI R2, RZ, 0x7, R4 ;  /* 0x00000007ff027819 */ /* 0x000fca0000011604 */
[----:B------:R1:W2:Y:S06]  /*0080*/  SHFL.IDX PT, R3, R2, RZ, 0x1f ;  /* 0x00001fff02037589 */ /* 0x0002ac00000e0000 */
[----:B------:R-:W-:Y:S02]  /*0090*/  USHF.R.S32.HI UR4, URZ, 0x1f, UR8 ;  /* 0x0000001f3f047899 */ /* 0x000fe40008011408 */
[----:B------:R-:W-:Y:S02]  /*00a0*/  ISETP.NE.OR P0, PT, RZ, UR8, !P0 ;  /* 0x00000008ff007c0c */ /* 0x000fe4000c705670 */
[----:B------:R-:W-:-:S04]  /*00b0*/  ULEA.HI UR4, UR4, UR8, URZ, 0x2 ;  /* 0x0000000804047291 */ /* 0x000fc8000f8f103f */
[----:B------:R-:W-:-:S04]  /*00c0*/  ULOP3.LUT UR4, UR4, 0xfffffffc, URZ, 0xc0, !UPT ;  /* 0xfffffffc04047892 */ /* 0x000fc8000f8ec03f */
[----:B------:R-:W-:-:S03]  /*00d0*/  UIADD3 UR8, UR8, -UR4, URZ ;  /* 0x8000000408087290 */ /* 0x000fc6000fffe03f */
[----:B01----:R-:W-:Y:S09]  /*00e0*/  @P0 BRA `(.L_x_1) ;  /* 0x0000000000200947 */ /* 0x003ff20003800000 */
[----:B------:R-:W-:Y:S02]  /*00f0*/  ULDC.64 UR4, c[0x0][0x198] ;  /* 0x0000660000047ab9 */ /* 0x000fe40000000a00 */
[----:B------:R-:W-:Y:S02]  /*0100*/  UIADD3 UR6, UP0, UR4, 0xf0, URZ ;  /* 0x000000f004067890 */ /* 0x000fe4000ff1e03f */
[----:B------:R-:W-:Y:S02]  /*0110*/  UIADD3 UR4, UP1, UR4, 0x1f0, URZ ;  /* 0x000001f004047890 */ /* 0x000fe4000ff3e03f */
[----:B------:R-:W-:Y:S02]  /*0120*/  UIADD3.X UR7, URZ, UR5, URZ, UP0, !UPT ;  /* 0x000000053f077290 */ /* 0x000fe400087fe43f */
[----:B------:R-:W-:-:S07]  /*0130*/  UIADD3.X UR5, URZ, UR5, URZ, UP1, !UPT ;  /* 0x000000053f057290 */ /* 0x000fce0008ffe43f */
[----:B------:R0:W-:Y:S02]  /*0140*/  UTMACCTL.PF [UR6] ;  /* 0x00000000060079b9 */ /* 0x0001e40008040000 */
[----:B------:R0:W-:Y:S02]  /*0150*/  UTMACCTL.PF [UR4] ;  /* 0x00000000040079b9 */ /* 0x0001e40008040000 */
[----:B0-----:R-:W-:Y:S01]  /*0160*/  NOP ;  /* 0x0000000000007918 */ /* 0x001fe20000000000 */
.L_x_1:
[----:B------:R-:W-:Y:S05]  /*0170*/  BSYNC B0 ;  /* 0x0000000000007941 */ /* 0x000fea0003800000 */
.L_x_0:
[----:B------:R-:W0:Y:S01]  /*0180*/  SHFL.IDX PT, R5, R0, RZ, 0x1f ;  /* 0x00001fff00057589 */ /* 0x000e2200000e0000 */
[----:B--2---:R-:W-:Y:S01]  /*0190*/  R2UR UR15, R3 ;  /* 0x00000000030f72ca */ /* 0x004fe200000e0000 */
[----:B------:R-:W-:-:S04]  /*01a0*/  UISETP.NE.AND UP0, UPT, UR8, 0x3, UPT ;  /* 0x000000030800788c */ /* 0x000fc8000bf05270 */
[----:B------:R-:W-:-:S08]  /*01b0*/  UISETP.EQ.OR UP0, UPT, UR8, URZ, !UP0 ;  /* 0x0000003f0800728c */ /* 0x000fd0000c702670 */
[----:B------:R-:W-:Y:S02]  /*01c0*/  UIADD3 UR18, UR15, -0x1, URZ ;  /* 0xffffffff0f127890 */ /* 0x000fe4000fffe03f */
[----:B------:R-:W-:Y:S02]  /*01d0*/  UISETP.EQ.AND UP0, UPT, UR15, URZ, UP0 ;  /* 0x0000003f0f00728c */ /* 0x000fe40008702270 */
[----:B------:R-:W-:Y:S02]  /*01e0*/  UISETP.GE.U32.AND UP1, UPT, UR18, 0x2, UPT ;  /* 0x000000021200788c */ /* 0x000fe4000bf26070 */
[----:B------:R-:W-:Y:S01]  /*01f0*/  USEL UR39, URZ, 0x1, !UP0 ;  /* 0x000000013f277887 */ /* 0x000fe2000c000000 */
[----:B0-----:R-:W-:-:S03]  /*0200*/  ISETP.NE.AND P0, PT, R5, RZ, PT ;  /* 0x000000ff0500720c */ /* 0x001fc60003f05270 */
[----:B------:R-:W-:-:S10]  /*0210*/  USEL UR39, UR39, 0x2, UP1 ;  /* 0x0000000227277887 */ /* 0x000fd40008800000 */
[----:B------:R-:W-:Y:S05]  /*0220*/  @P0 BRA `(.L_x_2) ;  /* 0x0000000000480947 */ /* 0x000fea0003800000 */
[----:B------:R-:W0:Y:S01]  /*0230*/  S2UR UR9, SR_CgaCtaId ;  /* 0x00000000000979c3 */ /* 0x000e220000008800 */
[----:B------:R-:W-:Y:S01]  /*0240*/  UMOV UR4, 0x400 ;  /* 0x0000040000047882 */ /* 0x000fe20000000000 */
[----:B------:R-:W-:Y:S01]  /*0250*/  UMOV UR5, 0x1 ;  /* 0x0000000100057882 */ /* 0x000fe20000000000 */
[----:B------:R-:W-:Y:S01]  /*0260*/  UMOV UR6, 0x80 ;  /* 0x0000008000067882 */ /* 0x000fe20000000000 */
[----:B------:R-:W-:Y:S01]  /*0270*/  ELECT P0, URZ, PT ;  /* 0x00000000003f782f */ /* 0x000fe20003800000 */
[----:B------:R-:W-:-:S04]  /*0280*/  UIADD3 UR6, -UR6, 0x100000, URZ ;  /* 0x0010000006067890 */ /* 0x000fc8000fffe13f */
[----:B------:R-:W-:Y:S02]  /*0290*/  USHF.L.U32 UR7, UR6, 0xb, URZ ;  /* 0x0000000b06077899 */ /* 0x000fe4000800063f */
[----:B------:R-:W-:Y:S02]  /*02a0*/  USHF.L.U32 UR6, UR6, 0x1, URZ ;  /* 0x0000000106067899 */ /* 0x000fe4000800063f */
[----:B0-----:R-:W-:Y:S02]  /*02b0*/  ULEA UR9, UR9, UR4, 0x18 ;  /* 0x0000000409097291 */ /* 0x001fe4000f8ec03f */
[----:B------:R-:W-:-:S04]  /*02c0*/  UIADD3 UR4, -UR5, 0x100000, URZ ;  /* 0x0010000005047890 */ /* 0x000fc8000fffe13f */
[----:B------:R-:W-:Y:S02]  /*02d0*/  USHF.L.U32 UR5, UR4, 0xb, URZ ;  /* 0x0000000b04057899 */ /* 0x000fe4000800063f */
[----:B------:R-:W-:Y:S01]  /*02e0*/  USHF.L.U32 UR4, UR4, 0x1, URZ ;  /* 0x0000000104047899 */ /* 0x000fe2000800063f */
[----:B------:R-:W0:Y:S11]  /*02f0*/  FENCE.VIEW.ASYNC.S ;  /* 0x00000000000073c6 */ /* 0x000e360000000000 */
[----:B0-----:R0:W1:Y:S01]  /*0300*/  SYNCS.EXCH.64 URZ, [UR9], UR4 ;  /* 0x00000004093f75b2 */ /* 0x0010620008000100 */
[----:B------:R0:W2:Y:S01]  /*0310*/  SYNCS.EXCH.64 URZ, [UR9+0x10], UR6 ;  /* 0x00001006093f75b2 */ /* 0x0000a20008000100 */
[----:B------:R0:W3:Y:S01]  /*0320*/  SYNCS.EXCH.64 URZ, [UR9+0x8], UR4 ;  /* 0x00000804093f75b2 */ /* 0x0000e20008000100 */
[----:B------:R0:W4:Y:S01]  /*0330*/  SYNCS.EXCH.64 URZ, [UR9+0x18], UR6 ;  /* 0x00001806093f75b2 */ /* 0x0001220008000100 */
[----:B------:R-:W-:Y:S01]  /*0340*/  NOP ;  /* 0x0000000000007918 */ /* 0x000fe20000000000 */
.L_x_2:
[----:B------:R-:W5:Y:S01]  /*0350*/  SHFL.IDX PT, R5, R0, RZ, 0x1f ;  /* 0x00001fff00057589 */ /* 0x000f6200000e0000 */
[----:B------:R-:W-:Y:S01]  /*0360*/  ELECT P0, URZ, PT ;  /* 0x00000000003f782f */ /* 0x000fe20003800000 */
[----:B------:R-:W-:Y:S01]  /*0370*/  NOP ;  /* 0x0000000000007918 */ /* 0x000fe20000000000 */
[----:B------:R-:W-:Y:S01]  /*0380*/  ELECT P1, URZ, PT ;  /* 0x00000000003f782f */ /* 0x000fe20003820000 */
[----:B------:R-:W1:Y:S01]  /*0390*/  SHFL.IDX PT, R3, R0, RZ, 0x1f ;  /* 0x00001fff00037589 */ /* 0x000e6200000e0000 */
[----:B0-----:R-:W-:Y:S01]  /*03a0*/  UMOV UR4, 0x20 ;  /* 0x0000002000047882 */ /* 0x001fe20000000000 */
[----:B------:R-:W-:Y:S01]  /*03b0*/  UMOV UR12, 0x80 ;  /* 0x00000080000c7882 */ /* 0x000fe20000000000 */
[----:B------:R-:W-:Y:S01]  /*03c0*/  NOP ;  /* 0x0000000000007918 */ /* 0x000fe20000000000 */
[----:B------:R0:W0:Y:S01]  /*03d0*/  SHFL.IDX PT, R0, R2, RZ, 0x1f ;  /* 0x00001fff02007589 */ /* 0x00002200000e0000 */
[----:B------:R-:W-:Y:S01]  /*03e0*/  ULDC.64 UR50, c[0x0][0x208] ;  /* 0x0000820000327ab9 */ /* 0x000fe20000000a00 */
[----:B-----5:R-:W-:-:S02]  /*03f0*/  ISETP.NE.OR P0, PT, R5, RZ, !P0 ;  /* 0x000000ff0500720c */ /* 0x020fc40004705670 */
[----:B-1----:R-:W-:Y:S02]  /*0400*/  ISETP.NE.OR P1, PT, R3, RZ, !P1 ;  /* 0x000000ff0300720c */ /* 0x002fe40004f25670 */
[----:B------:R-:W-:-:S04]  /*0410*/  SHF.R.S32.HI R3, RZ, 0x1f, R4 ;  /* 0x0000001fff037819 */ /* 0x000fc80000011404 */
[----:B------:R-:W-:-:S05]  /*0420*/  LEA.HI R3, R3, R4, RZ, 0x7 ;  /* 0x0000000403037211 */ /* 0x000fca00078f38ff */
[----:B------:R-:W-:Y:S01]  /*0430*/  VOTEU.ALL UP0, P0 ;  /* 0x00000000003f7886 */ /* 0x000fe20000000000 */
[----:B------:R-:W-:Y:S01]  /*0440*/  LOP3.LUT R3, R3, 0xffffff80, RZ, 0xc0, !PT ;  /* 0xffffff8003037812 */ /* 0x000fe200078ec0ff */
[----:B------:R-:W-:-:S03]  /*0450*/  VOTEU.ALL UP1, P1 ;  /* 0x00000000003f7886 */ /* 0x000fc60000820000 */
[----:B------:R-:W1:Y:S01]  /*0460*/  @!UP0 S2UR UR7, SR_CgaCtaId ;  /* 0x00000000000789c3 */ /* 0x000e620000008800 */
[----:B------:R-:W-:Y:S01]  /*0470*/  @!UP0 UMOV UR6, 0x400 ;  /* 0x0000040000068882 */ /* 0x000fe20000000000 */
[----:B------:R-:W-:-:S04]  /*0480*/  @!UP0 UIADD3 UR4, -UR4, 0x100000, URZ ;  /* 0x0010000004048890 */ /* 0x000fc8000fffe13f */
[----:B------:R-:W-:Y:S02]  /*0490*/  @!UP0 USHF.L.U32 UR5, UR4, 0xb, URZ ;  /* 0x0000000b04058899 */ /* 0x000fe4000800063f */
[----:B------:R-:W-:Y:S01]  /*04a0*/  @!UP0 USHF.L.U32 UR4, UR4, 0x1, URZ ;  /* 0x0000000104048899 */ /* 0x000fe2000800063f */
[----:B------:R-:W-:Y:S01]  /*04b0*/  IMAD.IADD R3, R4, 0x1, -R3 ;  /* 0x0000000104037824 */ /* 0x000fe200078e0a03 */
[----:B------:R-:W-:Y:S01]  /*04c0*/  @!UP1 UMOV UR10, 0x400 ;  /* 0x00000400000a9882 */ /* 0x000fe20000000000 */
[----:B------:R-:W-:Y:S01]  /*04d0*/  VOTEU.ALL UP2, P1 ;  /* 0x00000000003f7886 */ /* 0x000fe20000840000 */
[----:B------:R-:W-:Y:S01]  /*04e0*/  VOTEU.ALL UP3, P1 ;  /* 0x00000000003f7886 */ /* 0x000fe20000860000 */
[----:B------:R-:W-:Y:S01]  /*04f0*/  VOTEU.ALL UP4, P1 ;  /* 0x00000000003f7886 */ /* 0x000fe20000880000 */
[----:B------:R-:W5:Y:S01]  /*0500*/  @!UP1 S2UR UR11, SR_CgaCtaId ;  /* 0x00000000000b99c3 */ /* 0x000f620000008800 */
[----:B------:R-:W-:Y:S01]  /*0510*/  VOTEU.ALL UP5, P1 ;  /* 0x00000000003f7886 */ /* 0x000fe200008a0000 */
[----:B------:R-:W-:Y:S01]  /*0520*/  ISETP.NE.AND P1, PT, RZ, UR15, PT ;  /* 0x0000000fff007c0c */ /* 0x000fe2000bf25270 */
[----:B-1----:R-:W-:-:S02]  /*0530*/  @!UP0 ULEA UR9, UR7, UR6, 0x18 ;  /* 0x0000000607098291 */ /* 0x002fc4000f8ec03f */
[----:B------:R-:W-:-:S04]  /*0540*/  @!UP1 UIADD3 UR6, -UR12, 0x100000, URZ ;  /* 0x001000000c069890 */ /* 0x000fc8000fffe13f */
[----:B------:R-:W-:Y:S02]  /*0550*/  @!UP1 USHF.L.U32 UR7, UR6, 0xb, URZ ;  /* 0x0000000b06079899 */ /* 0x000fe4000800063f */
[----:B------:R-:W-:Y:S01]  /*0560*/  @!UP1 USHF.L.U32 UR6, UR6, 0x1, URZ ;  /* 0x0000000106069899 */ /* 0x000fe2000800063f */
[----:B------:R-:W-:Y:S01]  /*0570*/  VOTEU.ALL UP0, P0 ;  /* 0x00000000003f7886 */ /* 0x000fe20000000000 */
[----:B-----5:R-:W-:Y:S01]  /*0580*/  @!UP1 ULEA UR10, UR11, UR10, 0x18 ;  /* 0x0000000a0b0a9291 */ /* 0x020fe2000f8ec03f */
[----:B------:R-:W-:Y:S01]  /*0590*/  VOTEU.ALL UP1, P0 ;  /* 0x00000000003f7886 */ /* 0x000fe20000020000 */
[----:B------:R-:W1:Y:S02]  /*05a0*/  FENCE.VIEW.ASYNC.S ;  /* 0x00000000000073c6 */ /* 0x000e640000000000 */
[----:B-1----:R-:W2:Y:S02]  /*05b0*/  @!UP0 SYNCS.EXCH.64 URZ, [UR9+0x50], UR4 ;  /* 0x00005004093f85b2 */ /* 0x002ea40008000100 */
[----:B------:R1:W2:Y:S01]  /*05c0*/  @!UP1 SYNCS.EXCH.64 URZ, [UR9+0x58], UR4 ;  /* 0x00005804093f95b2 */ /* 0x0002a20008000100 */
[----:B------:R-:W-:Y:S01]  /*05d0*/  NOP ;  /* 0x0000000000007918 */ /* 0x000fe20000000000 */
[----:B-1----:R-:W-:-:S02]  /*05e0*/  ULDC.64 UR4, c[0x0][0x598] ;  /* 0x0001660000047ab9 */ /* 0x002fc40000000a00 */
[----:B------:R-:W-:Y:S02]  /*05f0*/  ISETP.NE.U32.AND P0, PT, RZ, UR4, PT ;  /* 0x00000004ff007c0c */ /* 0x000fe4000bf05070 */
[----:B------:R1:W2:Y:S02]  /*0600*/  @!UP2 SYNCS.EXCH.64 URZ, [UR10+0x30], UR6 ;  /* 0x000030060a3fa5b2 */ /* 0x0002a40008000100 */
[----:B------:R-:W-:Y:S01]  /*0610*/  ISETP.NE.AND.EX P0, PT, RZ, UR5, PT, P0 ;  /* 0x00000005ff007c0c */ /* 0x000fe2000bf05300 */
[----:B------:R1:W2:Y:S01]  /*0620*/  @!UP3 SYNCS.EXCH.64 URZ, [UR10+0x38], UR6 ;  /* 0x000038060a3fb5b2 */ /* 0x0002a20008000100 */
[----:B------:R1:W2:Y:S01]  /*0630*/  @!UP4 SYNCS.EXCH.64 URZ, [UR10+0x40], UR6 ;  /* 0x000040060a3fc5b2 */ /* 0x0002a20008000100 */
[----:B------:R1:W2:Y:S01]  /*0640*/  @!UP5 SYNCS.EXCH.64 URZ, [UR10+0x48], UR6 ;  /* 0x000048060a3fd5b2 */ /* 0x0002a20008000100 */
[----:B------:R-:W-:Y:S01]  /*0650*/  NOP ;  /* 0x0000000000007918 */ /* 0x000fe20000000000 */
[----:B--234-:R-:W-:Y:S08]  /*0660*/  BAR.SYNC.DEFER_BLOCKING 0x0 ;  /* 0x0000000000007b1d */ /* 0x01cff00000010000 */
[----:B01----:R-:W-:Y:S05]  /*0670*/  @!P0 BRA `(.L_x_3) ;  /* 0x00000000001c8947 */ /* 0x003fea0003800000 */
[----:B------:R-:W0:Y:S02]  /*0680*/  LDC.64 R6, c[0x0][0x598] ;  /* 0x00016600ff067b82 */ /* 0x000e240000000a00 */
[----:B0-----:R-:W2:Y:S02]  /*0690*/  LDG.E.64 R6, desc[UR50][R6.64] ;  /* 0x0000003206067981 */ /* 0x001ea4000c1e1b00 */
[----:B--2---:R-:W-:-:S04]  /*06a0*/  ISETP.NE.U32.AND P0, PT, R6, RZ, PT ;  /* 0x000000ff0600720c */ /* 0x004fc80003f05070 */
[----:B------:R-:W-:-:S13]  /*06b0*/  ISETP.NE.AND.EX P0, PT, R7, RZ, PT, P0 ;  /* 0x000000ff0700720c */ /* 0x000fda0003f05300 */
[----:B------:R-:W-:Y:S05]  /*06c0*/  @!P0 BRA `(.L_x_3) ;  /* 0x0000000000088947 */ /* 0x000fea0003800000 */
[----:B------:R1:W5:Y:S01]  /*06d0*/  LD.E R23, desc[UR50][R6.64] ;  /* 0x0000003206177980 */ /* 0x000362000c101900 */
[----:B------:R-:W-:Y:S05]  /*06e0*/  BRA `(.L_x_4) ;  /* 0x0000000000247947 */ /* 0x000fea0003800000 */
.L_x_3:
[----:B------:R-:W-:Y:S02]  /*06f0*/  ULDC.64 UR4, c[0x0][0x588] ;  /* 0x0001620000047ab9 */ /* 0x000fe40000000a00 */
[----:B------:R-:W-:-:S04]  /*0700*/  ISETP.NE.U32.AND P0, PT, RZ, UR4, PT ;  /* 0x00000004ff007c0c */ /* 0x000fc8000bf05070 */
[----:B------:R-:W-:-:S13]  /*0710*/  ISETP.NE.AND.EX P0, PT, RZ, UR5, PT, P0 ;  /* 0x00000005ff007c0c */ /* 0x000fda000bf05300 */
[----:B------:R-:W-:Y:S05]  /*0720*/  @!P0 BRA `(.L_x_5) ;  /* 0x00000000000c8947 */ /* 0x000fea0003800000 */
[----:B------:R-:W0:Y:S02]  /*0730*/  LDC.64 R6, c[0x0][0x588] ;  /* 0x00016200ff067b82 */ /* 0x000e240000000a00 */
[----:B0-----:R0:W5:Y:S01]  /*0740*/  LDG.E R23, desc[UR50][R6.64] ;  /* 0x0000003206177981 */ /* 0x001162000c1e1900 */
[----:B------:R-:W-:Y:S05]  /*0750*/  BRA `(.L_x_4) ;  /* 0x0000000000087947 */ /* 0x000fea0003800000 */
.L_x_5:
[----:B------:R-:W-:Y:S02]  /*0760*/  ULDC UR4, c[0x0][0x580] ;  /* 0x0001600000047ab9 */ /* 0x000fe40000000800 */
[----:B------:R-:W-:-:S07]  /*0770*/  IMAD.U32 R23, RZ, RZ, UR4 ;  /* 0x00000004ff177e24 */ /* 0x000fce000f8e00ff */
.L_x_4:
[----:B------:R-:W-:Y:S02]  /*0780*/  ULDC.64 UR4, c[0x0][0x5a0] ;  /* 0x0001680000047ab9 */ /* 0x000fe40000000a00 */
[----:B------:R-:W-:-:S04]  /*0790*/  ISETP.NE.U32.AND P0, PT, RZ, UR4, PT ;  /* 0x00000004ff007c0c */ /* 0x000fc8000bf05070 */
[----:B------:R-:W-:-:S13]  /*07a0*/  ISETP.NE.AND.EX P0, PT, RZ, UR5, PT, P0 ;  /* 0x00000005ff007c0c */ /* 0x000fda000bf05300 */
[----:B------:R-:W-:Y:S05]  /*07b0*/  @!P0 BRA `(.L_x_6) ;  /* 0x00000000001c8947 */ /* 0x000fea0003800000 */
[----:B01----:R-:W0:Y:S02]  /*07c0*/  LDC.64 R6, c[0x0][0x5a0] ;  /* 0x00016800ff067b82 */ /* 0x003e240000000a00 */
[----:B0-----:R-:W2:Y:S02]  /*07d0*/  LDG.E.64 R6, desc[UR50][R6.64] ;  /* 0x0000003206067981 */ /* 0x001ea4000c1e1b00 */
[----:B--2---:R-:W-:-:S04]  /*07e0*/  ISETP.NE.U32.AND P0, PT, R6, RZ, PT ;  /* 0x000000ff0600720c */ /* 0x004fc80003f05070 */
[----:B------:R-:W-:-:S13]  /*07f0*/  ISETP.NE.AND.EX P0, PT, R7, RZ, PT, P0 ;  /* 0x000000ff0700720c */ /* 0x000fda0003f05300 */
[----:B------:R-:W-:Y:S05]  /*0800*/  @!P0 BRA `(.L_x_6) ;  /* 0x0000000000088947 */ /* 0x000fea0003800000 */
[----:B------:R3:W5:Y:S01]  /*0810*/  LD.E R22, desc[UR50][R6.64] ;  /* 0x0000003206167980 */ /* 0x000762000c101900 */
[----:B------:R-:W-:Y:S05]  /*0820*/  BRA `(.L_x_7) ;  /* 0x0000000000247947 */ /* 0x000fea0003800000 */
.L_x_6:
[----:B------:R-:W-:Y:S02]  /*0830*/  ULDC.64 UR4, c[0x0][0x590] ;  /* 0x0001640000047ab9 */ /* 0x000fe40000000a00 */
[----:B------:R-:W-:-:S04]  /*0840*/  ISETP.NE.U32.AND P0, PT, RZ, UR4, PT ;  /* 0x00000004ff007c0c */ /* 0x000fc8000bf05070 */
[----:B------:R-:W-:-:S13]  /*0850*/  ISETP.NE.AND.EX P0, PT, RZ, UR5, PT, P0 ;  /* 0x00000005ff007c0c */ /* 0x000fda000bf05300 */
[----:B------:R-:W-:Y:S05]  /*0860*/  @!P0 BRA `(.L_x_8) ;  /* 0x00000000000c8947 */ /* 0x000fea0003800000 */
[----:B01----:R-:W0:Y:S02]  /*0870*/  LDC.64 R6, c[0x0][0x590] ;  /* 0x00016400ff067b82 */ /* 0x003e240000000a00 */
[----:B0-----:R2:W5:Y:S01]  /*0880*/  LDG.E R22, desc[UR50][R6.64] ;  /* 0x0000003206167981 */ /* 0x001562000c1e1900 */
[----:B------:R-:W-:Y:S05]  /*0890*/  BRA `(.L_x_7) ;  /* 0x0000000000087947 */ /* 0x000fea0003800000 */
.L_x_8:
[----:B------:R-:W-:Y:S02]  /*08a0*/  ULDC UR4, c[0x0][0x584] ;  /* 0x0001610000047ab9 */ /* 0x000fe40000000800 */
[----:B------:R-:W-:-:S07]  /*08b0*/  IMAD.U32 R22, RZ, RZ, UR4 ;  /* 0x00000004ff167e24 */ /* 0x000fce000f8e00ff */
.L_x_7:
[----:B------:R-:W4:Y:S01]  /*08c0*/  S2UR UR10, SR_CTAID.Y ;  /* 0x00000000000a79c3 */ /* 0x000f220000002600 */
[----:B------:R-:W-:Y:S01]  /*08d0*/  ULDC UR5, c[0x0][0x65c] ;  /* 0x0001970000057ab9 */ /* 0x000fe20000000800 */
[----:B------:R-:W-:Y:S01]  /*08e0*/  UISETP.NE.AND UP0, UPT, UR15, 0x2, UPT ;  /* 0x000000020f00788c */ /* 0x000fe2000bf05270 */
[----:B------:R-:W-:Y:S01]  /*08f0*/  PRMT R5, RZ, 0x7610, R5 ;  /* 0x00007610ff057816 */ /* 0x000fe20000000005 */
[----:B------:R-:W-:Y:S01]  /*0900*/  UISETP.NE.AND UP2, UPT, UR5, 0x1, UPT ;  /* 0x000000010500788c */ /* 0x000fe2000bf45270 */
[----:B------:R-:W-:Y:S02]  /*0910*/  IMAD.MOV.U32 R18, RZ, RZ, -0x1 ;  /* 0xffffffffff127424 */ /* 0x000fe400078e00ff */
[----:B------:R-:W-:Y:S01]  /*0920*/  IMAD.MOV.U32 R19, RZ, RZ, -0x1 ;  /* 0xffffffffff137424 */ /* 0x000fe200078e00ff */
[----:B------:R-:W4:Y:S01]  /*0930*/  S2UR UR4, SR_CTAID.X ;  /* 0x00000000000479c3 */ /* 0x000f220000002500 */
[----:B------:R-:W-:-:S06]  /*0940*/  UP2UR UR45, UPR, URZ, 0x4 ;  /* 0x000000043f2d7883 */ /* 0x000fcc0008000000 */
[----:B------:R-:W-:Y:S01]  /*0950*/  @UP2 ULDC UR12, c[0x0][0x10] ;  /* 0x00000400000c2ab9 */ /* 0x000fe20000000800 */
[----:B------:R-:W-:Y:S01]  /*0960*/  @UP2 UMOV UR7, URZ ;  /* 0x0000003f00072c82 */ /* 0x000fe20008000000 */
[----:B------:R-:W-:Y:S01]  /*0970*/  @UP2 UMOV UR5, URZ ;  /* 0x0000003f00052c82 */ /* 0x000fe20008000000 */
[----:B0123--:R-:W0:Y:S01]  /*0980*/  LDC.64 R6, c[0x0][0x650] ;  /* 0x00019400ff067b82 */ /* 0x00fe220000000a00 */
[----:B----4-:R-:W-:Y:S02]  /*0990*/  @UP2 UMOV UR9, UR10 ;  /* 0x0000000a00092c82 */ /* 0x010fe40008000000 */
[----:B------:R-:W-:Y:S01]  /*09a0*/  @UP2 UMOV UR6, UR9 ;  /* 0x0000000900062c82 */ /* 0x000fe20008000000 */
[----:B------:R-:W-:Y:S01]  /*09b0*/  @!UP2 UMOV UR9, UR10 ;  /* 0x0000000a0009ac82 */ /* 0x000fe20008000000 */
[----:B------:R-:W-:-:S03]  /*09c0*/  @UP2 UIMAD.WIDE.U32 UR12, UR4, UR12, UR6 ;  /* 0x0000000c040c22a5 */ /* 0x000fc6000f8e0006 */
[----:B------:R-:W-:Y:S01]  /*09d0*/  @!UP2 ULDC UR6, c[0x0][0xc] ;  /* 0x000003000006aab9 */ /* 0x000fe20000000800 */
[----:B------:R-:W-:Y:S01]  /*09e0*/  @UP2 UIADD3 UR14, UR13, UR5, URZ ;  /* 0x000000050d0e2290 */ /* 0x000fe2000fffe03f */
[----:B------:R-:W-:Y:S02]  /*09f0*/  ULDC UR10, c[0x0][0xc] ;  /* 0x00000300000a7ab9 */ /* 0x000fe40000000800 */
[----:B------:R-:W-:Y:S01]  /*0a00*/  UMOV UR5, URZ ;  /* 0x0000003f00057c82 */ /* 0x000fe20008000000 */
[----:B------:R-:W-:Y:S01]  /*0a10*/  ULDC UR11, c[0x0][0x10] ;  /* 0x00000400000b7ab9 */ /* 0x000fe20000000800 */
[----:B------:R-:W-:Y:S02]  /*0a20*/  @!UP2 UIMAD.WIDE.U32 UR6, UR6, UR9, UR4 ;  /* 0x000000090606a2a5 */ /* 0x000fe4000f8e0004 */
[----:B------:R-:W-:Y:S01]  /*0a30*/  UIMAD.WIDE.U32 UR10, UR10, UR11, URZ ;  /* 0x0000000b0a0a72a5 */ /* 0x000fe2000f8e003f */
[----:B------:R-:W-:-:S03]  /*0a40*/  ULDC UR13, c[0x0][0x14] ;  /* 0x00000500000d7ab9 */ /* 0x000fc60000000800 */
[----:B------:R-:W-:Y:S02]  /*0a50*/  UIMAD.WIDE.U32 UR46, UR10, UR13, URZ ;  /* 0x0000000d0a2e72a5 */ /* 0x000fe4000f8e003f */
[----:B------:R-:W-:Y:S01]  /*0a60*/  UIMAD UR37, UR11, UR13, URZ ;  /* 0x0000000d0b2572a4 */ /* 0x000fe2000f8e023f */
[----:B------:R-:W-:Y:S01]  /*0a70*/  @!UP2 UMOV UR12, UR6 ;  /* 0x00000006000cac82 */ /* 0x000fe20008000000 */
[----:B------:R-:W-:Y:S02]  /*0a80*/  @!UP2 UMOV UR14, UR7 ;  /* 0x00000007000eac82 */ /* 0x000fe40008000000 */
[----:B------:R-:W-:Y:S02]  /*0a90*/  UIADD3 UR37, UR47, UR37, URZ ;  /* 0x000000252f257290 */ /* 0x000fe4000fffe03f */
[----:B------:R-:W-:-:S04]  /*0aa0*/  UIADD3 UR6, UP1, UR12, UR46, URZ ;  /* 0x0000002e0c067290 */ /* 0x000fc8000ff3e03f */
[----:B------:R-:W-:Y:S02]  /*0ab0*/  UIADD3.X UR7, UR14, UR37, URZ, UP1, !UPT ;  /* 0x000000250e077290 */ /* 0x000fe40008ffe43f */
[----:B------:R-:W-:Y:S02]  /*0ac0*/  USEL UR6, UR6, UR12, !UP0 ;  /* 0x0000000c06067287 */ /* 0x000fe4000c000000 */
[----:B------:R-:W-:-:S04]  /*0ad0*/  USEL UR7, UR7, UR14, !UP0 ;  /* 0x0000000e07077287 */ /* 0x000fc8000c000000 */
[----:B0-----:R-:W-:Y:S01]  /*0ae0*/  ISETP.LE.U32.AND P0, PT, R6, UR6, PT ;  /* 0x0000000606007c0c */ /* 0x001fe2000bf03070 */
[----:B------:R-:W-:Y:S02]  /*0af0*/  IMAD.U32 R16, RZ, RZ, UR6 ;  /* 0x00000006ff107e24 */ /* 0x000fe4000f8e00ff */
[----:B------:R-:W-:Y:S02]  /*0b00*/  IMAD.U32 R2, RZ, RZ, UR7 ;  /* 0x00000007ff027e24 */ /* 0x000fe4000f8e00ff */
[----:B------:R-:W-:-:S03]  /*0b10*/  IMAD.U32 R17, RZ, RZ, UR7 ;  /* 0x00000007ff117e24 */ /* 0x000fc6000f8e00ff */
[----:B------:R-:W-:Y:S01]  /*0b20*/  ISETP.GE.U32.AND.EX P0, PT, R2, R7, PT, P0 ;  /* 0x000000070200720c */ /* 0x000fe20003f06100 */
[----:B------:R-:W-:-:S12]  /*0b30*/  IMAD.MOV.U32 R2, RZ, RZ, -0x1 ;  /* 0xffffffffff027424 */ /* 0x000fd800078e00ff */
[----:B------:R-:W-:Y:S05]  /*0b40*/  @P0 BRA `(.L_x_9) ;  /* 0x00000004008c0947 */ /* 0x000fea0003800000 */
[----:B------:R-:W-:Y:S01]  /*0b50*/  I2FP.F32.U32 R2, UR4 ;  /* 0x0000000400027c45 */ /* 0x000fe20008201000 */
[----:B------:R-:W-:Y:S01]  /*0b60*/  ULDC.64 UR16, c[0x0][0x628] ;  /* 0x00018a0000107ab9 */ /* 0x000fe20000000a00 */
[----:B------:R-:W-:Y:S01]  /*0b70*/  ULDC UR6, c[0x0][0x150] ;  /* 0x0000540000067ab9 */ /* 0x000fe20000000800 */
[----:B------:R-:W-:Y:S01]  /*0b80*/  ISETP.NE.U32.AND P0, PT, RZ, UR16, PT ;  /* 0x00000010ff007c0c */ /* 0x000fe2000bf05070 */
[----:B------:R-:W-:Y:S01]  /*0b90*/  ULDC UR15, c[0x0][0x630] ;  /* 0x00018c00000f7ab9 */ /* 0x000fe20000000800 */
[----:B------:R-:W-:Y:S01]  /*0ba0*/  FMUL R2, R2, UR6 ;  /* 0x0000000602027c20 */ /* 0x000fe20008400000 */
[----:B------:R-:W-:Y:S01]  /*0bb0*/  R2UR UR19, R16 ;  /* 0x00000000101372ca */ /* 0x000fe200000e0000 */
[----:B------:R-:W-:Y:S01]  /*0bc0*/  ULDC UR21, c[0x0][0x154] ;  /* 0x0000550000157ab9 */ /* 0x000fe20000000800 */
[----:B------:R-:W-:Y:S01]  /*0bd0*/  ISETP.NE.AND.EX P0, PT, RZ, UR17, PT, P0 ;  /* 0x00000011ff007c0c */ /* 0x000fe2000bf05300 */
[----:B------:R0:W1:Y:S01]  /*0be0*/  F2I.U32.TRUNC.NTZ R5, R2 ;  /* 0x0000000200057305 */ /* 0x000062000020f000 */
[----:B------:R-:W-:-:S02]  /*0bf0*/  R2UR UR20, R17 ;  /* 0x00000000111472ca */ /* 0x000fc400000e0000 */
[----:B------:R-:W-:Y:S02]  /*0c00*/  R2UR UR6, R16 ;  /* 0x00000000100672ca */ /* 0x000fe400000e0000 */
[----:B------:R-:W-:-:S07]  /*0c10*/  R2UR UR7, R17 ;  /* 0x00000000110772ca */ /* 0x000fce00000e0000 */
[----:B0-----:R-:W-:Y:S08]  /*0c20*/  @!P0 BRA `(.L_x_10) ;  /* 0x0000000000308947 */ /* 0x001ff00003800000 */
[----:B------:R-:W-:Y:S01]  /*0c30*/  R2UR UR6, R16 ;  /* 0x00000000100672ca */ /* 0x000fe200000e0000 */
[----:B------:R-:W-:Y:S01]  /*0c40*/  ULDC UR12, c[0x0][0x634] ;  /* 0x00018d00000c7ab9 */ /* 0x000fe20000000800 */
[----:B------:R-:W-:-:S11]  /*0c50*/  R2UR UR14, R17 ;  /* 0x00000000110e72ca */ /* 0x000fd600000e0000 */
[----:B------:R-:W-:-:S04]  /*0c60*/  UIADD3 UR12, UP1, UR6, UR12, URZ ;  /* 0x0000000c060c7290 */ /* 0x000fc8000ff3e03f */
[----:B------:R-:W-:-:S04]  /*0c70*/  UIADD3.X UR14, URZ, UR14, URZ, UP1, !UPT ;  /* 0x0000000e3f0e7290 */ /* 0x000fc80008ffe43f */
[----:B------:R-:W-:-:S04]  /*0c80*/  UIMAD.WIDE.U32 UR6, UR14, UR16, URZ ;  /* 0x000000100e0672a5 */ /* 0x000fc8000f8e003f */
[----:B------:R-:W-:Y:S02]  /*0c90*/  UIMAD.WIDE.U32 UR10, UP1, UR12, UR17, UR6 ;  /* 0x000000110c0a72a5 */ /* 0x000fe4000f820006 */
[----:B------:R-:W-:Y:S02]  /*0ca0*/  UIMAD.WIDE.U32 UR6, UR12, UR16, URZ ;  /* 0x000000100c0672a5 */ /* 0x000fe4000f8e003f */
[----:B------:R-:W-:Y:S02]  /*0cb0*/  UIADD3.X UR13, URZ, URZ, URZ, UP1, !UPT ;  /* 0x0000003f3f0d7290 */ /* 0x000fe40008ffe43f */
[----:B------:R-:W-:Y:S01]  /*0cc0*/  UIADD3 URZ, UP1, UR7, UR10, URZ ;  /* 0x0000000a073f7290 */ /* 0x000fe2000ff3e03f */
[----:B------:R-:W-:-:S03]  /*0cd0*/  UMOV UR12, UR11 ;  /* 0x0000000b000c7c82 */ /* 0x000fc60008000000 */
[----:B------:R-:W-:-:S12]  /*0ce0*/  UIMAD.WIDE.U32.X UR6, UR14, UR17, UR12, UP1 ;  /* 0x000000110e0672a5 */ /* 0x000fd800088e040c */
.L_x_10:
[----:B------:R-:W-:Y:S01]  /*0cf0*/  USHF.R.U64 UR5, UR6, UR15, UR7 ;  /* 0x0000000f06057299 */ /* 0x000fe20008001207 */
[----:B------:R-:W-:Y:S01]  /*0d00*/  I2FP.F32.U32 R2, UR9 ;  /* 0x0000000900027c45 */ /* 0x000fe20008201000 */
[----:B------:R-:W-:Y:S01]  /*0d10*/  USHF.R.U32.HI UR6, URZ, UR15, UR7 ;  /* 0x0000000f3f067299 */ /* 0x000fe20008011607 */
[----:B-1----:R-:W-:Y:S01]  /*0d20*/  R2UR UR14, R5 ;  /* 0x00000000050e72ca */ /* 0x002fe200000e0000 */
[----:B------:R-:W-:Y:S02]  /*0d30*/  UIADD3 UR17, UP1, URZ, -UR5, URZ ;  /* 0x800000053f117290 */ /* 0x000fe4000ff3e03f */
[----:B------:R-:W-:Y:S01]  /*0d40*/  FMUL R2, R2, UR21 ;  /* 0x0000001502027c20 */ /* 0x000fe20008400000 */
[----:B------:R-:W-:Y:S01]  /*0d50*/  ULDC.64 UR10, c[0x0][0x620] ;  /* 0x00018800000a7ab9 */ /* 0x000fe20000000a00 */
[----:B------:R-:W-:Y:S01]  /*0d60*/  UIADD3.X UR6, URZ, ~UR6, URZ, UP1, !UPT ;  /* 0x800000063f067290 */ /* 0x000fe20008ffe43f */
[----:B------:R-:W-:Y:S01]  /*0d70*/  UMOV UR12, UR19 ;  /* 0x00000013000c7c82 */ /* 0x000fe20008000000 */
[----:B------:R-:W-:-:S02]  /*0d80*/  UMOV UR13, UR20 ;  /* 0x00000014000d7c82 */ /* 0x000fc40008000000 */
[----:B------:R-:W-:Y:S01]  /*0d90*/  UIMAD UR6, UR6, UR10, URZ ;  /* 0x0000000a060672a4 */ /* 0x000fe2000f8e023f */
[----:B------:R-:W0:Y:S01]  /*0da0*/  F2I.U32.TRUNC.NTZ R2, R2 ;  /* 0x0000000200027305 */ /* 0x000e22000020f000 */
[----:B------:R-:W-:Y:S02]  /*0db0*/  UIMAD.WIDE.U32 UR12, UR17, UR10, UR12 ;  /* 0x0000000a110c72a5 */ /* 0x000fe4000f8e000c */
[----:B------:R-:W-:Y:S01]  /*0dc0*/  UIMAD UR17, UR17, UR11, UR6 ;  /* 0x0000000b111172a4 */ /* 0x000fe2000f8e0206 */
[----:B------:R-:W-:Y:S01]  /*0dd0*/  ULDC UR24, c[0x0][0x658] ;  /* 0x0001960000187ab9 */ /* 0x000fe20000000800 */
[----:B------:R-:W-:Y:S02]  /*0de0*/  UMOV UR22, 0xffffffff ;  /* 0xffffffff00167882 */ /* 0x000fe40000000000 */
[----:B------:R-:W-:Y:S01]  /*0df0*/  UIADD3 UR17, UR13, UR17, URZ ;  /* 0x000000110d117290 */ /* 0x000fe2000fffe03f */
[----:B------:R-:W-:Y:S01]  /*0e00*/  ULDC UR19, c[0x0][0x618] ;  /* 0x0001860000137ab9 */ /* 0x000fe20000000800 */
[----:B------:R-:W-:Y:S01]  /*0e10*/  ULDC.64 UR6, c[0x0][0x640] ;  /* 0x0001900000067ab9 */ /* 0x000fe20000000a00 */
[----:B------:R-:W-:Y:S01]  /*0e20*/  USHF.L.U32 UR13, UR22, UR24, URZ ;  /* 0x00000018160d7299 */ /* 0x000fe2000800063f */
[----:B------:R-:W-:Y:S01]  /*0e30*/  ISETP.NE.U32.AND P0, PT, RZ, UR6, PT ;  /* 0x00000006ff007c0c */ /* 0x000fe2000bf05070 */
[----:B------:R-:W-:-:S02]  /*0e40*/  USHF.R.U64 UR22, UR12, UR19, UR17 ;  /* 0x000000130c167299 */ /* 0x000fc40008001211 */
[----:B------:R-:W-:Y:S01]  /*0e50*/  USHF.R.U32.HI UR12, URZ, UR19, UR17 ;  /* 0x000000133f0c7299 */ /* 0x000fe20008011611 */
[----:B0-----:R-:W-:Y:S01]  /*0e60*/  R2UR UR16, R2 ;  /* 0x00000000021072ca */ /* 0x001fe200000e0000 */
[----:B------:R-:W-:Y:S01]  /*0e70*/  ULDC UR21, c[0x0][0x608] ;  /* 0x0001820000157ab9 */ /* 0x000fe20000000800 */
[----:B------:R-:W-:Y:S01]  /*0e80*/  ISETP.NE.AND.EX P0, PT, RZ, UR7, PT, P0 ;  /* 0x00000007ff007c0c */ /* 0x000fe2000bf05300 */
[----:B------:R-:W-:Y:S02]  /*0e90*/  USHF.R.U64 UR26, UR22, UR21, UR12 ;  /* 0x00000015161a7299 */ /* 0x000fe4000800120c */
[----:B------:R-:W-:Y:S01]  /*0ea0*/  USHF.R.U32.HI UR12, URZ, UR21, UR12 ;  /* 0x000000153f0c7299 */ /* 0x000fe2000801160c */
[----:B------:R-:W-:Y:S01]  /*0eb0*/  UMOV UR20, 0x1 ;  /* 0x0000000100147882 */ /* 0x000fe20000000000 */
[----:B------:R-:W-:Y:S02]  /*0ec0*/  UIADD3 UR14, -UR14, URZ, URZ ;  /* 0x0000003f0e0e7290 */ /* 0x000fe4000fffe13f */
[----:B------:R-:W-:-:S02]  /*0ed0*/  USHF.R.U64 UR27, UR26, UR24, UR12 ;  /* 0x000000181a1b7299 */ /* 0x000fc4000800120c */
[----:B------:R-:W-:Y:S01]  /*0ee0*/  USHF.L.U32 UR19, UR20, UR24, URZ ;  /* 0x0000001814137299 */ /* 0x000fe2000800063f */
[----:B------:R-:W-:Y:S01]  /*0ef0*/  ULDC UR15, c[0x0][0x144] ;  /* 0x00005100000f7ab9 */ /* 0x000fe20000000800 */
[----:B------:R-:W-:Y:S01]  /*0f00*/  ULDC UR10, c[0x0][0x600] ;  /* 0x00018000000a7ab9 */ /* 0x000fe20000000800 */
[----:B------:R-:W-:Y:S02]  /*0f10*/  ULOP3.LUT UR20, URZ, UR13, URZ, 0x33, !UPT ;  /* 0x0000000d3f147292 */ /* 0x000fe4000f8e333f */
[----:B------:R-:W-:Y:S02]  /*0f20*/  USHF.R.U32.HI UR13, URZ, UR24, UR12 ;  /* 0x000000183f0d7299 */ /* 0x000fe4000801160c */
[----:B------:R-:W-:Y:S02]  /*0f30*/  UIADD3 UR11, UR10, -0x1, URZ ;  /* 0xffffffff0a0b7890 */ /* 0x000fe4000fffe03f */
[----:B------:R-:W-:Y:S02]  /*0f40*/  UIADD3 UR23, -UR16, URZ, URZ ;  /* 0x0000003f10177290 */ /* 0x000fe4000fffe13f */
[----:B------:R-:W-:Y:S01]  /*0f50*/  UIMAD UR4, UR15, UR14, UR4 ;  /* 0x0000000e0f0472a4 */ /* 0x000fe2000f8e0204 */
[----:B------:R-:W-:Y:S01]  /*0f60*/  ULDC UR28, c[0x0][0x148] ;  /* 0x00005200001c7ab9 */ /* 0x000fe20000000800 */
[----:B------:R-:W-:Y:S01]  /*0f70*/  ULDC UR24, c[0x0][0x648] ;  /* 0x0001920000187ab9 */ /* 0x000fe20000000800 */
[----:B------:R-:W-:Y:S01]  /*0f80*/  ULDC UR25, c[0x0][0x638] ;  /* 0x00018e0000197ab9 */ /* 0x000fe20000000800 */
[----:B------:R-:W-:Y:S01]  /*0f90*/  UMOV UR12, UR27 ;  /* 0x0000001b000c7c82 */ /* 0x000fe20008000000 */
[----:B------:R-:W-:Y:S07]  /*0fa0*/  @!P0 BRA `(.L_x_11) ;  /* 0x0000000000308947 */ /* 0x000fee0003800000 */
[----:B------:R-:W-:Y:S02]  /*0fb0*/  ULDC UR16, c[0x0][0x64c] ;  /* 0x0001930000107ab9 */ /* 0x000fe40000000800 */
        /* <DEDUP_REMOVED lines=8> */
[----:B------:R-:W-:-:S07]  /*1040*/  UIMAD.WIDE.U32.X UR6, UR21, UR7, UR16, UP1 ;  /* 0x00000007150672a5 */ /* 0x000fce00088e0410 */
[----:B------:R-:W-:Y:S01]  /*1050*/  UMOV UR12, UR6 ;  /* 0x00000006000c7c82 */ /* 0x000fe20008000000 */
[----:B------:R-:W-:-:S05]  /*1060*/  UMOV UR13, UR7 ;  /* 0x00000007000d7c82 */ /* 0x000fca0008000000 */
.L_x_11:
[----:B------:R-:W-:Y:S01]  /*1070*/  UISETP.NE.AND UP1, UPT, UR45, URZ, UPT ;  /* 0x0000003f2d00728c */ /* 0x000fe2000bf25270 */
[----:B------:R-:W-:Y:S01]  /*1080*/  IMAD.MOV.U32 R5, RZ, RZ, 0x1 ;  /* 0x00000001ff057424 */ /* 0x000fe200078e00ff */
[----:B------:R-:W-:Y:S01]  /*1090*/  USHF.R.U64 UR6, UR12, UR24, UR13 ;  /* 0x000000180c067299 */ /* 0x000fe2000800120d */
[----:B------:R-:W-:Y:S01]  /*10a0*/  IMAD.U32 R19, RZ, RZ, UR5 ;  /* 0x00000005ff137e24 */ /* 0x000fe2000f8e00ff */
[----:B------:R-:W-:Y:S02]  /*10b0*/  ULOP3.LUT UR20, UR26, UR20, URZ, 0xc0, !UPT ;  /* 0x000000141a147292 */ /* 0x000fe4000f8ec03f */
[----:B------:R-:W-:Y:S02]  /*10c0*/  UIADD3 UR7, -UR6, URZ, URZ ;  /* 0x0000003f06077290 */ /* 0x000fe4000fffe13f */
[----:B------:R-:W-:Y:S02]  /*10d0*/  UIMAD UR19, UR19, UR6, UR20 ;  /* 0x00000006131372a4 */ /* 0x000fe4000f8e0214 */
[----:B------:R-:W-:-:S02]  /*10e0*/  ULOP3.LUT UR11, UR22, UR11, URZ, 0xc0, !UPT ;  /* 0x0000000b160b7292 */ /* 0x000fc4000f8ec03f */
[----:B------:R-:W-:Y:S02]  /*10f0*/  @UP1 UIMAD UR4, UR28, UR23, UR9 ;  /* 0x000000171c0412a4 */ /* 0x000fe4000f8e0209 */
[----:B------:R-:W-:-:S03]  /*1100*/  UIMAD UR6, UR7, UR25, UR27 ;  /* 0x00000019070672a4 */ /* 0x000fc6000f8e021b */
[----:B------:R-:W-:Y:S01]  /*1110*/  ULDC UR7, c[0x0][0x610] ;  /* 0x0001840000077ab9 */ /* 0x000fe20000000800 */
[----:B------:R-:W-:Y:S02]  /*1120*/  UIMAD UR6, UR6, UR10, UR11 ;  /* 0x0000000a060672a4 */ /* 0x000fe4000f8e020b */
[----:B------:R-:W-:-:S04]  /*1130*/  UIMAD UR4, UR19, UR7, UR4 ;  /* 0x00000007130472a4 */ /* 0x000fc8000f8e0204 */
[----:B------:R-:W-:Y:S02]  /*1140*/  USEL UR7, UR6, UR4, !UP1 ;  /* 0x0000000406077287 */ /* 0x000fe4000c800000 */
[----:B------:R-:W-:-:S04]  /*1150*/  USEL UR4, UR4, UR6, !UP1 ;  /* 0x0000000604047287 */ /* 0x000fc8000c800000 */
[----:B------:R-:W-:Y:S02]  /*1160*/  IMAD.U32 R2, RZ, RZ, UR7 ;  /* 0x00000007ff027e24 */ /* 0x000fe4000f8e00ff */
[----:B------:R-:W-:-:S07]  /*1170*/  IMAD.U32 R18, RZ, RZ, UR4 ;  /* 0x00000004ff127e24 */ /* 0x000fce000f8e00ff */
.L_x_9:
[----:B------:R-:W-:Y:S02]  /*1180*/  ULDC UR4, c[0x0][0x28c] ;  /* 0x0000a30000047ab9 */ /* 0x000fe40000000800 */
[----:B------:R-:W-:-:S04]  /*1190*/  UIADD3 UR4, UR4, 0x7f, URZ ;  /* 0x0000007f04047890 */ /* 0x000fc8000fffe03f */
[----:B------:R-:W-:-:S04]  /*11a0*/  USHF.R.S32.HI UR5, URZ, 0x1f, UR4 ;  /* 0x0000001f3f057899 */ /* 0x000fc80008011404 */
[----:B------:R-:W-:-:S04]  /*11b0*/  ULEA.HI UR5, UR5, UR4, URZ, 0x7 ;  /* 0x0000000405057291 */ /* 0x000fc8000f8f383f */
[----:B------:R-:W-:Y:S01]  /*11c0*/  USHF.R.S32.HI UR38, URZ, 0x7, UR5 ;  /* 0x000000073f267899 */ /* 0x000fe20008011405 */
[----:B------:R-:W-:Y:S11]  /*11d0*/  @!P1 BRA `(.L_x_12) ;  /* 0x0000009400d49947 */ /* 0x000ff60003800000 */
[----:B------:R-:W-:-:S06]  /*11e0*/  UISETP.GT.U32.AND UP1, UPT, UR18, 0x1, UPT ;  /* 0x000000011200788c */ /* 0x000fcc000bf24070 */
[----:B------:R-:W-:-:S13]  /*11f0*/  PLOP3.LUT P0, PT, PT, PT, UP1, 0x80, 0x0 ;  /* 0x000000000000781c */ /* 0x000fda0003f0f018 */
[----:B------:R-:W-:Y:S05]  /*1200*/  @P0 EXIT ;  /* 0x000000000000094d */ /* 0x000fea0003800000 */
.L_x_13:
[----:B------:R-:W-:-:S08]  /*1210*/  NOP ;  /* 0x0000000000007918 */ /* 0x000fd00000000000 */
[----:B------:R-:W0:Y:S02]  /*1220*/  USETMAXREG.TRY_ALLOC.CTAPOOL UP1, 0xe8 ;  /* 0x000000e8000079c8 */ /* 0x000e240008020600 */
[----:B0-----:R-:W-:-:S13]  /*1230*/  PLOP3.LUT P0, PT, PT, PT, UP1, 0x80, 0x0 ;  /* 0x000000000000781c */ /* 0x001fda0003f0f018 */
[----:B------:R-:W-:Y:S05]  /*1240*/  @!P0 BRA `(.L_x_13) ;  /* 0xfffffffc00f08947 */ /* 0x000fea000383ffff */
[----:B------:R-:W-:-:S13]  /*1250*/  LOP3.LUT P0, RZ, R5, 0xff, RZ, 0xc0, !PT ;  /* 0x000000ff05ff7812 */ /* 0x000fda000780c0ff */
[----:B------:R-:W-:Y:S05]  /*1260*/  @!P0 EXIT ;  /* 0x000000000000894d */ /* 0x000fea0003800000 */
[----:B------:R-:W0:Y:S01]  /*1270*/  S2UR UR5, SR_CgaCtaId ;  /* 0x00000000000579c3 */ /* 0x000e220000008800 */
[----:B------:R-:W-:Y:S01]  /*1280*/  VIADD R6, R0, 0xffffffff ;  /* 0xffffffff00067836 */ /* 0x000fe20000000000 */
[----:B------:R-:W-:Y:S01]  /*1290*/  SHF.R.S32.HI R4, RZ, 0x1f, R3 ;  /* 0x0000001fff047819 */ /* 0x000fe20000011403 */
[----:B------:R-:W-:Y:S01]  /*12a0*/  UMOV UR40, 0x400 ;  /* 0x0000040000287882 */ /* 0x000fe20000000000 */
[----:B------:R-:W-:Y:S02]  /*12b0*/  USHF.R.U32.HI UR4, URZ, 0x1, UR38 ;  /* 0x000000013f047899 */ /* 0x000fe40008011626 */
[----:B------:R-:W-:Y:S01]  /*12c0*/  R2UR UR42, R6 ;  /* 0x00000000062a72ca */ /* 0x000fe200000e0000 */
[----:B------:R-:W-:Y:S01]  /*12d0*/  ULOP3.LUT UR41, UR38, 0x1, URZ, 0xc0, !UPT ;  /* 0x0000000126297892 */ /* 0x000fe2000f8ec03f */
[CC--:B------:R-:W-:Y:S01]  /*12e0*/  LEA.HI R0, R4.reuse, R3.reuse, RZ, 0x2 ;  /* 0x0000000304007211 */ /* 0x0c0fe200078f10ff */
[----:B------:R-:W-:Y:S01]  /*12f0*/  UISETP.LT.AND UP1, UPT, UR38, 0x1, UPT ;  /* 0x000000012600788c */ /* 0x000fe2000bf21270 */
[----:B------:R-:W-:Y:S01]  /*1300*/  LEA.HI R4, R4, R3, RZ, 0x5 ;  /* 0x0000000304047211 */ /* 0x000fe200078f28ff */
[----:B------:R-:W-:Y:S01]  /*1310*/  ULOP3.LUT UR4, UR4, 0x1, URZ, 0xc0, !UPT ;  /* 0x0000000104047892 */ /* 0x000fe2000f8ec03f */
[--C-:B------:R-:W-:Y:S01]  /*1320*/  SHF.R.S32.HI R152, RZ, 0x2, R0.reuse ;  /* 0x00000002ff987819 */ /* 0x100fe20000011400 */
[----:B------:R-:W-:Y:S01]  /*1330*/  ULDC UR6, c[0x0][0x284] ;  /* 0x0000a10000067ab9 */ /* 0x000fe20000000800 */
[----:B------:R-:W-:Y:S01]  /*1340*/  SHF.R.S32.HI R5, RZ, 0x1f, R0 ;  /* 0x0000001fff057819 */ /* 0x000fe20000011400 */
[----:B------:R-:W-:Y:S01]  /*1350*/  USEL UR41, UR41, URZ, !UP0 ;  /* 0x0000003f29297287 */ /* 0x000fe2000c000000 */
[----:B------:R-:W-:Y:S01]  /*1360*/  LOP3.LUT R154, R0, 0xfffffffc, RZ, 0xc0, !PT ;  /* 0xfffffffc009a7812 */ /* 0x000fe200078ec0ff */
[----:B------:R-:W-:Y:S01]  /*1370*/  USEL UR44, UR38, 0x1, UP1 ;  /* 0x00000001262c7887 */ /* 0x000fe20008800000 */
[----:B------:R-:W-:Y:S01]  /*1380*/  LEA.HI R5, R5, R152, RZ, 0x3 ;  /* 0x0000009805057211 */ /* 0x000fe200078f18ff */
[----:B------:R-:W-:Y:S01]  /*1390*/  USHF.L.U32 UR42, UR42, 0x3, URZ ;  /* 0x000000032a2a7899 */ /* 0x000fe2000800063f */
[----:B------:R-:W-:Y:S01]  /*13a0*/  ISETP.NE.AND P0, PT, R6, RZ, PT ;  /* 0x000000ff0600720c */ /* 0x000fe20003f05270 */
[----:B------:R-:W-:Y:S01]  /*13b0*/  UISETP.EQ.U32.AND UP0, UPT, UR4, 0x1, !UP0 ;  /* 0x000000010400788c */ /* 0x000fe2000c702070 */
[----:B------:R-:W-:Y:S01]  /*13c0*/  LOP3.LUT R5, R5, 0xfffffff8, RZ, 0xc0, !PT ;  /* 0xfffffff805057812 */ /* 0x000fe200078ec0ff */
[----:B------:R-:W-:Y:S01]  /*13d0*/  IMAD.IADD R154, R3, 0x1, -R154 ;  /* 0x00000001039a7824 */ /* 0x000fe200078e0a9a */
[----:B0-----:R-:W-:Y:S01]  /*13e0*/  ULEA UR40, UR5, UR40, 0x18 ;  /* 0x0000002805287291 */ /* 0x001fe2000f8ec03f */
[----:B------:R-:W-:Y:S01]  /*13f0*/  IMAD.U32 R156, RZ, RZ, UR42 ;  /* 0x0000002aff9c7e24 */ /* 0x000fe2000f8e00ff */
[----:B------:R-:W-:Y:S01]  /*1400*/  SEL R166, RZ, 0x1, P0 ;  /* 0x00000001ffa67807 */ /* 0x000fe20000000000 */
[----:B------:R-:W-:Y:S01]  /*1410*/  IMAD.IADD R152, R152, 0x1, -R5 ;  /* 0x0000000198987824 */ /* 0x000fe200078e0a05 */
[----:B------:R-:W-:Y:S01]  /*1420*/  UIADD3 UR43, UR40, 0x30, URZ ;  /* 0x00000030282b7890 */ /* 0x000fe2000fffe03f */
[----:B------:R-:W-:Y:S01]  /*1430*/  SHF.R.S32.HI R5, RZ, 0x5, R4 ;  /* 0x00000005ff057819 */ /* 0x000fe20000011404 */
[----:B------:R-:W-:Y:S01]  /*1440*/  ULOP3.LUT UR36, UR39, 0x1, URZ, 0xfc, !UPT ;  /* 0x0000000127247892 */ /* 0x000fe2000f8efc3f */
[C---:B------:R-:W-:Y:S01]  /*1450*/  LOP3.LUT R158, R156.reuse, 0x8, RZ, 0xc0, !PT ;  /* 0x000000089c9e7812 */ /* 0x040fe200078ec0ff */
[----:B------:R-:W-:Y:S01]  /*1460*/  UIADD3 UR44, -UR44, UR38, URZ ;  /* 0x000000262c2c7290 */ /* 0x000fe2000fffe13f */
[--C-:B------:R-:W-:Y:S01]  /*1470*/  SHF.R.S32.HI R153, RZ, 0x1f, R152.reuse ;  /* 0x0000001fff997819 */ /* 0x100fe20000011498 */
[C-C-:B------:R-:W-:Y:S01]  /*1480*/  IMAD R159, R5.reuse, -0x10, -R152.reuse ;  /* 0xfffffff0059f7824 */ /* 0x140fe200078e0a98 */
[----:B------:R-:W-:Y:S01]  /*1490*/  LOP3.LUT R156, R156, 0x8, RZ, 0xc, !PT ;  /* 0x000000089c9c7812 */ /* 0x000fe200078e0cff */
[----:B------:R-:W-:Y:S01]  /*14a0*/  IMAD.U32 R155, RZ, RZ, UR43 ;  /* 0x0000002bff9b7e24 */ /* 0x000fe2000f8e00ff */
[----:B------:R-:W-:Y:S01]  /*14b0*/  LOP3.LUT R158, R158, 0x18, RZ, 0x3c, !PT ;  /* 0x000000189e9e7812 */ /* 0x000fe200078e3cff */
[----:B------:R-:W-:Y:S01]  /*14c0*/  IMAD.WIDE R152, R5, 0x10, R152 ;  /* 0x0000001005987825 */ /* 0x000fe200078e0298 */
[----:B------:R-:W-:-:S03]  /*14d0*/  USEL UR48, URZ, 0x1, !UP0 ;  /* 0x000000013f307887 */ /* 0x000fc6000c000000 */
[----:B------:R-:W-:Y:S02]  /*14e0*/  VIADD R157, R155, UR42 ;  /* 0x0000002a9b9d7c36 */ /* 0x000fe40008000000 */
[----:B------:R-:W-:-:S07]  /*14f0*/  VIADD R159, R159, UR6 ;  /* 0x000000069f9f7c36 */ /* 0x000fce0008000000 */
.L_x_289:
[----:B------:R-:W-:Y:S01]  /*1500*/  SHF.L.U32 R0, R166, 0x1f, RZ ;  /* 0x0000001fa6007819 */ /* 0x000fe200000006ff */
[----:B------:R-:W-:Y:S02]  /*1510*/  ULDC UR4, c[0x0][0x28c] ;  /* 0x0000a30000047ab9 */ /* 0x000fe40000000800 */
[----:B------:R-:W-:Y:S01]  /*1520*/  ISETP.LT.AND P1, PT, RZ, UR4, PT ;  /* 0x00000004ff007c0c */ /* 0x000fe2000bf21270 */
[----:B------:R-:W0:Y:S02]  /*1530*/  SYNCS.PHASECHK.TRANS64.TRYWAIT P0, [R155+UR42], R0 ;  /* 0x000000009b0075a7 */ /* 0x000e24000800016a */
[----:B0-234-:R-:W-:Y:S10]  /*1540*/  @!P0 BRA `(.L_x_14) ;  /* 0x000000a400148947 */ /* 0x01dff40003800000 */
.L_x_309:
[----:B------:R-:W-:Y:S05]  /*1550*/  @P1 BRA `(.L_x_15) ;  /* 0x0000000000401947 */ /* 0x000fea0003800000 */
[----:B0-----:R-:W-:Y:S01]  /*1560*/  MOV R0, 0x0 ;  /* 0x0000000000007802 */ /* 0x001fe20000000f00 */
[----:B------:R-:W-:Y:S01]  /*1570*/  ULDC.64 UR4, c[0x4][0x68] ;  /* 0x01001a0000047ab9 */ /* 0x000fe20000000a00 */
[----:B------:R-:W-:Y:S01]  /*1580*/  ULDC.64 UR6, c[0x4][0x8] ;  /* 0x0100020000067ab9 */ /* 0x000fe20000000a00 */
[----:B------:R-:W-:Y:S01]  /*1590*/  IMAD.U32 R4, RZ, RZ, UR4 ;  /* 0x00000004ff047e24 */ /* 0x000fe2000f8e00ff */
[----:B------:R0:W1:Y:S01]  /*15a0*/  LDC.64 R14, c[0x4][R0] ;  /* 0x01000000000e7b82 */ /* 0x0000620000000a00 */
[----:B------:R-:W-:Y:S01]  /*15b0*/  IMAD.U32 R5, RZ, RZ, UR5 ;  /* 0x00000005ff057e24 */ /* 0x000fe2000f8e00ff */
[----:B------:R-:W-:Y:S01]  /*15c0*/  ULDC.64 UR4, c[0x4][0x70] ;  /* 0x01001c0000047ab9 */ /* 0x000fe20000000a00 */
[----:B------:R-:W-:Y:S02]  /*15d0*/  IMAD.U32 R10, RZ, RZ, UR6 ;  /* 0x00000006ff0a7e24 */ /* 0x000fe4000f8e00ff */
[----:B------:R-:W-:Y:S02]  /*15e0*/  IMAD.U32 R6, RZ, RZ, UR4 ;  /* 0x00000004ff067e24 */ /* 0x000fe4000f8e00ff */
[----:B------:R-:W-:-:S02]  /*15f0*/  IMAD.U32 R7, RZ, RZ, UR5 ;  /* 0x00000005ff077e24 */ /* 0x000fc4000f8e00ff */
[----:B------:R-:W-:Y:S02]  /*1600*/  IMAD.U32 R11, RZ, RZ, UR7 ;  /* 0x00000007ff0b7e24 */ /* 0x000fe4000f8e00ff */
[----:B------:R-:W-:Y:S02]  /*1610*/  IMAD.MOV.U32 R8, RZ, RZ, 0x1e1 ;  /* 0x000001e1ff087424 */ /* 0x000fe400078e00ff */
[----:B------:R-:W-:Y:S02]  /*1620*/  IMAD.MOV.U32 R12, RZ, RZ, 0x1 ;  /* 0x00000001ff0c7424 */ /* 0x000fe400078e00ff */
[----:B0-----:R-:W-:-:S07]  /*1630*/  IMAD.MOV.U32 R13, RZ, RZ, RZ ;  /* 0x000000ffff0d7224 */ /* 0x001fce00078e00ff */
[----:B------:R-:W-:-:S07]  /*1640*/  LEPC R20, `(.L_x_15) ;  /* 0x000000001014794e */ /* 0x000fce0000000000 */
[----:B-1---5:R-:W-:Y:S05]  /*1650*/  CALL.ABS.NOINC R14 ;  /* 0x000000000e007343 */ /* 0x022fea0003c00000 */
.L_x_15:
[----:B0-----:R-:W-:-:S05]  /*1660*/  IMAD.U32 R0, RZ, RZ, UR36 ;  /* 0x00000024ff007e24 */ /* 0x001fca000f8e00ff */
[----:B------:R-:W-:-:S13]  /*1670*/  ISETP.NE.AND P0, PT, R0, 0x3, PT ;  /* 0x000000030000780c */ /* 0x000fda0003f05270 */
[----:B------:R-:W-:Y:S05]  /*1680*/  @!P0 BRA `(.L_x_16) ;  /* 0x0000000000048947 */ /* 0x000fea0003800000 */
[----:B------:R-:W-:Y:S01]  /*1690*/  BPT.TRAP 0x1 ;  /* 0x000000040000795c */ /* 0x000fe20000300000 */
.L_x_16:
[----:B------:R-:W-:Y:S02]  /*16a0*/  IMAD.U32 R3, RZ, RZ, UR41 ;  /* 0x00000029ff037e24 */ /* 0x000fe4000f8e00ff */
[----:B------:R-:W-:-:S03]  /*16b0*/  IMAD.U32 R0, RZ, RZ, UR48 ;  /* 0x00000030ff007e24 */ /* 0x000fc6000f8e00ff */
[----:B------:R-:W-:Y:S02]  /*16c0*/  LEA R3, R3, UR40, 0x3 ;  /* 0x0000002803037c11 */ /* 0x000fe4000f8e18ff */
[----:B------:R-:W-:-:S04]  /*16d0*/  SHF.L.U32 R0, R0, 0x1f, RZ ;  /* 0x0000001f00007819 */ /* 0x000fc800000006ff */
[----:B------:R0:W1:Y:S01]  /*16e0*/  SYNCS.PHASECHK.TRANS64.TRYWAIT P1, [R3+URZ], R0 ;  /* 0x00000000030075a7 */ /* 0x000062000802017f */
[----:B------:R-:W-:Y:S05]  /*16f0*/  @!P0 BRA `(.L_x_17) ;  /* 0x0000000000048947 */ /* 0x000fea0003800000 */
[----:B------:R-:W-:Y:S01]  /*1700*/  BPT.TRAP 0x1 ;  /* 0x000000040000795c */ /* 0x000fe20000300000 */
.L_x_17:
[----:B------:R-:W-:-:S05]  /*1710*/  IMAD.U32 R4, RZ, RZ, UR44 ;  /* 0x0000002cff047e24 */ /* 0x000fca000f8e00ff */
[----:B------:R-:W-:Y:S01]  /*1720*/  ISETP.GE.AND P2, PT, R4, 0x1, PT ;  /* 0x000000010400780c */ /* 0x000fe20003f46270 */
[----:B-1----:R-:W-:-:S12]  /*1730*/  @P1 BRA `(.L_x_18) ;  /* 0x0000000000081947 */ /* 0x002fd80003800000 */
[----:B------:R-:W1:Y:S02]  /*1740*/  SYNCS.PHASECHK.TRANS64.TRYWAIT P1, [R3+URZ], R0 ;  /* 0x00000000030075a7 */ /* 0x000e64000802017f */
[----:B-1----:R-:W-:Y:S05]  /*1750*/  @!P1 BRA `(.L_x_19) ;  /* 0x000000a000a49947 */ /* 0x002fea0003800000 */
.L_x_18:
[----:B------:R-:W-:Y:S05]  /*1760*/  WARPSYNC.ALL ;  /* 0x0000000000007948 */ /* 0x000fea0003800000 */
[----:B------:R-:W-:Y:S01]  /*1770*/  UIADD3 UR4, UR40, 0x100, URZ ;  /* 0x0000010028047890 */ /* 0x000fe2000fffe03f */
[----:B------:R-:W-:Y:S01]  /*1780*/  WARPGROUP.ARRIVE ;  /* 0x00000000000079c5 */ /* 0x000fe20000000000 */
[----:B------:R-:W-:Y:S02]  /*1790*/  UIADD3 UR5, UR40, 0x8100, URZ ;  /* 0x0000810028057890 */ /* 0x000fe4000fffe03f */
[----:B------:R-:W-:Y:S02]  /*17a0*/  USHF.R.U32.HI UR4, URZ, 0x4, UR4 ;  /* 0x000000043f047899 */ /* 0x000fe40008011604 */
[----:B------:R-:W-:-:S02]  /*17b0*/  USHF.R.U32.HI UR5, URZ, 0x4, UR5 ;  /* 0x000000043f057899 */ /* 0x000fc40008011605 */
[----:B------:R-:W-:Y:S02]  /*17c0*/  ULOP3.LUT UR4, UR4, 0x3fff, URZ, 0xc0, !UPT ;  /* 0x00003fff04047892 */ /* 0x000fe4000f8ec03f */
[----:B------:R-:W-:Y:S02]  /*17d0*/  ULOP3.LUT UR5, UR5, 0x3fff, URZ, 0xc0, !UPT ;  /* 0x00003fff05057892 */ /* 0x000fe4000f8ec03f */
[----:B------:R-:W-:Y:S02]  /*17e0*/  ULOP3.LUT UR4, UR4, 0x10000, URZ, 0xfc, !UPT ;  /* 0x0001000004047892 */ /* 0x000fe4000f8efc3f */
[----:B------:R-:W-:Y:S02]  /*17f0*/  ULOP3.LUT UR5, UR5, 0x4000000, URZ, 0xfc, !UPT ;  /* 0x0400000005057892 */ /* 0x000fe4000f8efc3f */
[----:B------:R-:W-:Y:S02]  /*1800*/  ULEA UR7, UR41, UR4, 0xa ;  /* 0x0000000429077291 */ /* 0x000fe4000f8e503f */
[----:B------:R-:W-:Y:S01]  /*1810*/  ULEA UR6, UR41, UR5, 0xc ;  /* 0x0000000529067291 */ /* 0x000fe2000f8e603f */
[----:B------:R-:W-:Y:S01]  /*1820*/  UMOV UR9, 0x40000040 ;  /* 0x4000004000097882 */ /* 0x000fe20000000000 */
[----:B------:R-:W-:-:S03]  /*1830*/  UMOV UR11, 0x40000040 ;  /* 0x40000040000b7882 */ /* 0x000fc60000000000 */
[----:B------:R-:W-:Y:S02]  /*1840*/  UMOV UR8, UR7 ;  /* 0x0000000700087c82 */ /* 0x000fe40008000000 */
[----:B------:R-:W-:Y:S02]  /*1850*/  UMOV UR10, UR6 ;  /* 0x00000006000a7c82 */ /* 0x000fe40008000000 */
[----:B------:R-:W-:Y:S01]  /*1860*/  HGMMA.64x256x16.F32.BF16 R24, gdesc[UR8].tnspB, RZ, !UPT, gsb0 ;  /* 0x43e00000081879f0 */ /* 0x000fe2000c0018ff */
[----:B------:R-:W-:Y:S02]  /*1870*/  UIADD3 UR8, UR7, 0x2, URZ ;  /* 0x0000000207087890 */ /* 0x000fe4000fffe03f */
[----:B------:R-:W-:Y:S01]  /*1880*/  UIADD3 UR10, UR6, 0x80, URZ ;  /* 0x00000080060a7890 */ /* 0x000fe2000fffe03f */
[----:B------:R-:W-:Y:S01]  /*1890*/  UMOV UR9, 0x40000040 ;  /* 0x4000004000097882 */ /* 0x000fe20000000000 */
[----:B------:R-:W-:Y:S01]  /*18a0*/  UMOV UR11, 0x40000040 ;  /* 0x40000040000b7882 */ /* 0x000fe20000000000 */
[----:B------:R-:W-:-:S02]  /*18b0*/  WARPGROUP.DEPBAR.LE gsb0, 0x0 ;  /* 0x00008000000079c5 */ /* 0x000fc40000010000 */
[----:B------:R-:W-:-:S15]  /*18c0*/  WARPGROUP.ARRIVE ;  /* 0x00000000000079c5 */ /* 0x000fde0000000000 */
[----:B------:R-:W-:-:S05]  /*18d0*/  NOP ;  /* 0x0000000000007918 */ /* 0x000fca0000000000 */
[----:B------:R-:W-:Y:S01]  /*18e0*/  HGMMA.64x256x16.F32.BF16 R24, gdesc[UR8].tnspB, R24, gsb0 ;  /* 0x43e00000081879f0 */ /* 0x000fe20008001818 */
[----:B------:R-:W-:Y:S02]  /*18f0*/  UIADD3 UR8, UR7, 0x4, URZ ;  /* 0x0000000407087890 */ /* 0x000fe4000fffe03f */
[----:B------:R-:W-:Y:S01]  /*1900*/  UIADD3 UR10, UR6, 0x100, URZ ;  /* 0x00000100060a7890 */ /* 0x000fe2000fffe03f */
[----:B------:R-:W-:Y:S01]  /*1910*/  UMOV UR9, 0x40000040 ;  /* 0x4000004000097882 */ /* 0x000fe20000000000 */
[----:B------:R-:W-:Y:S01]  /*1920*/  UMOV UR11, 0x40000040 ;  /* 0x40000040000b7882 */ /* 0x000fe20000000000 */
[----:B------:R-:W-:Y:S02]  /*1930*/  WARPGROUP.DEPBAR.LE gsb0, 0x0 ;  /* 0x00008000000079c5 */ /* 0x000fe40000010000 */
        /* <DEDUP_REMOVED lines=42> */
[----:B------:R-:W-:Y:S03]  /*1be0*/  HGMMA.64x256x16.F32.BF16 R24, gdesc[UR8].tnspB, R24, gsb0 ;  /* 0x43e00000081879f0 */ /* 0x000fe60008001818 */
[----:B------:R-:W-:Y:S02]  /*1bf0*/  WARPGROUP.DEPBAR.LE gsb0, 0x0 ;  /* 0x00008000000079c5 */ /* 0x000fe40000010000 */
[----:B------:R-:W-:Y:S05]  /*1c00*/  @!P2 BRA `(.L_x_20) ;  /* 0x0000000400a0a947 */ /* 0x000fea0003800000 */
[----:B------:R-:W-:Y:S01]  /*1c10*/  UIADD3 UR6, UR41, 0x1, URZ ;  /* 0x0000000129067890 */ /* 0x000fe2000fffe03f */
[----:B01----:R-:W-:-:S03]  /*1c20*/  IMAD.U32 R0, RZ, RZ, UR44 ;  /* 0x0000002cff007e24 */ /* 0x003fc6000f8e00ff */
[----:B------:R-:W-:-:S04]  /*1c30*/  UISETP.NE.AND UP0, UPT, UR6, 0x2, UPT ;  /* 0x000000020600788c */ /* 0x000fc8000bf05270 */
[----:B------:R-:W-:Y:S02]  /*1c40*/  USEL UR7, URZ, 0x1, UP0 ;  /* 0x000000013f077887 */ /* 0x000fe40008000000 */
[----:B------:R-:W-:Y:S02]  /*1c50*/  USEL UR6, UR6, URZ, UP0 ;  /* 0x0000003f06067287 */ /* 0x000fe40008000000 */
[----:B------:R-:W-:-:S06]  /*1c60*/  ULOP3.LUT UR7, UR48, UR7, URZ, 0x3c, !UPT ;  /* 0x0000000730077292 */ /* 0x000fcc000f8e3c3f */
[----:B------:R-:W-:Y:S01]  /*1c70*/  IMAD.U32 R5, RZ, RZ, UR7 ;  /* 0x00000007ff057e24 */ /* 0x000fe2000f8e00ff */
[----:B------:R-:W-:-:S06]  /*1c80*/  UMOV UR7, UR41 ;  /* 0x0000002900077c82 */ /* 0x000fcc0008000000 */
.L_x_27:
[----:B01----:R-:W-:Y:S05]  /*1c90*/  @!P0 BRA `(.L_x_21) ;  /* 0x0000000000048947 */ /* 0x003fea0003800000 */
[----:B------:R-:W-:Y:S01]  /*1ca0*/  BPT.TRAP 0x1 ;  /* 0x000000040000795c */ /* 0x000fe20000300000 */
.L_x_21:
[----:B------:R-:W-:Y:S01]  /*1cb0*/  ULEA UR8, UR6, UR40, 0x3 ;  /* 0x0000002806087291 */ /* 0x000fe2000f8e183f */
[----:B------:R-:W-:-:S08]  /*1cc0*/  SHF.L.U32 R3, R5, 0x1f, RZ ;  /* 0x0000001f05037819 */ /* 0x000fd000000006ff */
[----:B------:R0:W1:Y:S01]  /*1cd0*/  SYNCS.PHASECHK.TRANS64.TRYWAIT P1, [UR8], R3 ;  /* 0x00000003ff0075a7 */ /* 0x0000620008020148 */
[----:B------:R-:W-:Y:S05]  /*1ce0*/  @!P0 BRA `(.L_x_22) ;  /* 0x0000000000048947 */ /* 0x000fea0003800000 */
[----:B------:R-:W-:Y:S01]  /*1cf0*/  BPT.TRAP 0x1 ;  /* 0x000000040000795c */ /* 0x000fe20000300000 */
.L_x_22:
[----:B-1----:R-:W-:Y:S05]  /*1d00*/  @P1 BRA `(.L_x_23) ;  /* 0x0000000000081947 */ /* 0x002fea0003800000 */
[----:B------:R-:W1:Y:S02]  /*1d10*/  SYNCS.PHASECHK.TRANS64.TRYWAIT P1, [UR8], R3 ;  /* 0x00000003ff0075a7 */ /* 0x000e640008020148 */
[----:B-1----:R-:W-:Y:S05]  /*1d20*/  @!P1 BRA `(.L_x_24) ;  /* 0x0000009c00449947 */ /* 0x002fea0003800000 */
.L_x_23:
[----:B------:R-:W-:Y:S01]  /*1d30*/  ULEA UR13, UR6, UR4, 0xa ;  /* 0x00000004060d7291 */ /* 0x000fe2000f8e503f */
[----:B------:R-:W-:Y:S01]  /*1d40*/  WARPGROUP.ARRIVE ;  /* 0x00000000000079c5 */ /* 0x000fe20000000000 */
[----:B------:R-:W-:Y:S01]  /*1d50*/  ULEA UR12, UR6, UR5, 0xc ;  /* 0x00000005060c7291 */ /* 0x000fe2000f8e603f */
[----:B------:R-:W-:Y:S01]  /*1d60*/  UMOV UR9, 0x40000040 ;  /* 0x4000004000097882 */ /* 0x000fe20000000000 */
[----:B------:R-:W-:-:S03]  /*1d70*/  UMOV UR11, 0x40000040 ;  /* 0x40000040000b7882 */ /* 0x000fc60000000000 */
[----:B------:R-:W-:Y:S02]  /*1d80*/  UMOV UR8, UR13 ;  /* 0x0000000d00087c82 */ /* 0x000fe40008000000 */
[----:B------:R-:W-:Y:S02]  /*1d90*/  UMOV UR10, UR12 ;  /* 0x0000000c000a7c82 */ /* 0x000fe40008000000 */
[----:B------:R-:W-:Y:S01]  /*1da0*/  HGMMA.64x256x16.F32.BF16 R24, gdesc[UR8].tnspB, R24, gsb0 ;  /* 0x43e00000081879f0 */ /* 0x000fe20008001818 */
        /* <DEDUP_REMOVED lines=58> */
[----:B------:R-:W-:Y:S01]  /*2150*/  BPT.TRAP 0x1 ;  /* 0x000000040000795c */ /* 0x000fe20000300000 */
.L_x_25:
[----:B------:R-:W-:Y:S02]  /*2160*/  UISETP.GT.U32.AND UP0, UPT, UR39, 0x1, UPT ;  /* 0x000000012700788c */ /* 0x000fe4000bf04070 */
[----:B------:R-:W-:-:S04]  /*2170*/  ULEA UR8, UR7, UR40, 0x3 ;  /* 0x0000002807087291 */ /* 0x000fc8000f8e183f */
[----:B------:R-:W-:Y:S01]  /*2180*/  UIADD3 UR8, UR8, 0x10, URZ ;  /* 0x0000001008087890 */ /* 0x000fe2000fffe03f */
[----:B------:R-:W-:-:S03]  /*2190*/  PLOP3.LUT P1, PT, PT, PT, UP0, 0x80, 0x0 ;  /* 0x000000000000781c */ /* 0x000fc60003f2f008 */
[----:B------:R-:W-:-:S09]  /*21a0*/  UPRMT UR8, URZ, 0x654, UR8 ;  /* 0x000006543f087896 */ /* 0x000fd20008000008 */
[----:B------:R-:W-:Y:S01]  /*21b0*/  SYNCS.ARRIVE.TRANS64.RED.A1T0 RZ, [UR8], RZ ;  /* 0x000000ffffff79a7 */ /* 0x000fe20008100408 */
[----:B------:R-:W-:Y:S05]  /*21c0*/  @P1 BRA `(.L_x_26) ;  /* 0x0000000000041947 */ /* 0x000fea0003800000 */
[----:B------:R-:W-:Y:S01]  /*21d0*/  BPT.TRAP 0x1 ;  /* 0x000000040000795c */ /* 0x000fe20000300000 */
.L_x_26:
[----:B------:R-:W-:Y:S01]  /*21e0*/  UIADD3 UR6, UR6, 0x1, URZ ;  /* 0x0000000106067890 */ /* 0x000fe2000fffe03f */
[C---:B------:R-:W-:Y:S01]  /*21f0*/  ISETP.GT.AND P1, PT, R0.reuse, 0x1, PT ;  /* 0x000000010000780c */ /* 0x040fe20003f24270 */
[----:B------:R-:W-:Y:S01]  /*2200*/  UIADD3 UR7, UR7, 0x1, URZ ;  /* 0x0000000107077890 */ /* 0x000fe2000fffe03f */
[----:B------:R-:W-:Y:S01]  /*2210*/  VIADD R0, R0, 0xffffffff ;  /* 0xffffffff00007836 */ /* 0x000fe20000000000 */
[----:B------:R-:W-:Y:S02]  /*2220*/  UISETP.NE.AND UP0, UPT, UR6, 0x2, UPT ;  /* 0x000000020600788c */ /* 0x000fe4000bf05270 */
[----:B------:R-:W-:Y:S02]  /*2230*/  UISETP.NE.AND UP1, UPT, UR7, 0x2, UPT ;  /* 0x000000020700788c */ /* 0x000fe4000bf25270 */
[----:B------:R-:W-:Y:S02]  /*2240*/  USEL UR8, URZ, 0x1, UP0 ;  /* 0x000000013f087887 */ /* 0x000fe40008000000 */
[----:B------:R-:W-:-:S02]  /*2250*/  USEL UR6, UR6, URZ, UP0 ;  /* 0x0000003f06067287 */ /* 0x000fc40008000000 */
[----:B------:R-:W-:Y:S02]  /*2260*/  USEL UR7, UR7, URZ, UP1 ;  /* 0x0000003f07077287 */ /* 0x000fe40008800000 */
[----:B------:R-:W-:Y:S01]  /*2270*/  LOP3.LUT R5, R5, UR8, RZ, 0x3c, !PT ;  /* 0x0000000805057c12 */ /* 0x000fe2000f8e3cff */
[----:B------:R-:W-:Y:S09]  /*2280*/  @P1 BRA `(.L_x_27) ;  /* 0xfffffff800801947 */ /* 0x000ff2000383ffff */
.L_x_20:
[----:B------:R-:W-:Y:S01]  /*2290*/  ULDC UR6, c[0x0][0x28c] ;  /* 0x0000a30000067ab9 */ /* 0x000fe20000000800 */
[----:B------:R2:W-:Y:S01]  /*22a0*/  SYNCS.ARRIVE.TRANS64.A1T0 RZ, [R156+UR43], RZ ;  /* 0x000000ff9cff79a7 */ /* 0x0005e2000810002b */
[----:B------:R-:W-:-:S06]  /*22b0*/  UISETP.GE.AND UP0, UPT, UR6, 0x1, UPT ;  /* 0x000000010600788c */ /* 0x000fcc000bf06270 */
[----:B------:R-:W-:-:S13]  /*22c0*/  PLOP3.LUT P1, PT, PT, PT, UP0, 0x80, 0x0 ;  /* 0x000000000000781c */ /* 0x000fda0003f2f008 */
[----:B--2---:R-:W-:Y:S05]  /*22d0*/  @!P1 BRA `(.L_x_28) ;  /* 0x0000000000309947 */ /* 0x004fea0003800000 */
[----:B------:R-:W-:Y:S05]  /*22e0*/  @!P0 BRA `(.L_x_29) ;  /* 0x0000000000048947 */ /* 0x000fea0003800000 */
[----:B------:R-:W-:Y:S01]  /*22f0*/  BPT.TRAP 0x1 ;  /* 0x000000040000795c */ /* 0x000fe20000300000 */
.L_x_29:
[----:B------:R-:W-:Y:S02]  /*2300*/  UIADD3 UR4, UR44, UR41, URZ ;  /* 0x000000292c047290 */ /* 0x000fe4000fffe03f */
[----:B------:R-:W-:Y:S02]  /*2310*/  UISETP.GT.U32.AND UP0, UPT, UR39, 0x1, UPT ;  /* 0x000000012700788c */ /* 0x000fe4000bf04070 */
[----:B------:R-:W-:-:S04]  /*2320*/  USHF.L.U32 UR4, UR4, 0x3, URZ ;  /* 0x0000000304047899 */ /* 0x000fc8000800063f */
[----:B------:R-:W-:Y:S01]  /*2330*/  ULOP3.LUT UR4, UR4, 0x8, URZ, 0xc0, !UPT ;  /* 0x0000000804047892 */ /* 0x000fe2000f8ec03f */
[----:B------:R-:W-:-:S03]  /*2340*/  PLOP3.LUT P0, PT, PT, PT, UP0, 0x80, 0x0 ;  /* 0x000000000000781c */ /* 0x000fc60003f0f008 */
[----:B------:R-:W-:-:S04]  /*2350*/  UIADD3 UR4, UR40, 0x10, UR4 ;  /* 0x0000001028047890 */ /* 0x000fc8000fffe004 */
[----:B------:R-:W-:-:S09]  /*2360*/  UPRMT UR4, URZ, 0x654, UR4 ;  /* 0x000006543f047896 */ /* 0x000fd20008000004 */
[----:B------:R-:W-:Y:S01]  /*2370*/  SYNCS.ARRIVE.TRANS64.RED.A1T0 RZ, [UR4], RZ ;  /* 0x000000ffffff79a7 */ /* 0x000fe20008100404 */
[----:B------:R-:W-:Y:S05]  /*2380*/  @P0 BRA `(.L_x_28) ;  /* 0x0000000000040947 */ /* 0x000fea0003800000 */
[----:B------:R-:W-:Y:S01]  /*2390*/  BPT.TRAP 0x1 ;  /* 0x000000040000795c */ /* 0x000fe20000300000 */
.L_x_28:
[----:B01----:R-:W-:Y:S01]  /*23a0*/  SHF.L.U32 R0, R166, 0x1f, RZ ;  /* 0x0000001fa6007819 */ /* 0x003fe200000006ff */
[----:B------:R-:W-:Y:S01]  /*23b0*/  ULEA UR7, UR38, UR41, 0x1 ;  /* 0x0000002926077291 */ /* 0x000fe2000f8e083f */
[----:B------:R-:W0:Y:S01]  /*23c0*/  LDC R7, c[0x0][0x288] ;  /* 0x0000a200ff077b82 */ /* 0x000e220000000800 */
[----:B------:R-:W-:Y:S01]  /*23d0*/  UIADD3 UR4, UR6, 0xfe, URZ ;  /* 0x000000fe06047890 */ /* 0x000fe2000fffe03f */
[----:B------:R-:W-:Y:S01]  /*23e0*/  IMAD.SHL.U32 R12, R154, 0x2, RZ ;  /* 0x000000029a0c7824 */ /* 0x000fe200078e00ff */
[----:B------:R-:W-:Y:S02]  /*23f0*/  USHF.R.U32.HI UR5, URZ, 0x1, UR7 ;  /* 0x000000013f057899 */ /* 0x000fe40008011607 */
[----:B------:R-:W-:Y:S02]  /*2400*/  UISETP.GT.U32.AND UP0, UPT, UR7, 0x1, UPT ;  /* 0x000000010700788c */ /* 0x000fe4000bf04070 */
[----:B------:R-:W-:Y:S01]  /*2410*/  ULOP3.LUT UR5, UR5, 0x1, URZ, 0xc0, !UPT ;  /* 0x0000000105057892 */ /* 0x000fe2000f8ec03f */
[----:B------:R-:W1:Y:S01]  /*2420*/  SYNCS.PHASECHK.TRANS64.TRYWAIT P0, [R155+UR42+0x10], R0 ;  /* 0x000010009b0075a7 */ /* 0x000e62000800016a */
[----:B------:R-:W-:Y:S01]  /*2430*/  UISETP.LT.U32.AND UP0, UPT, UR4, 0xff, UP0 ;  /* 0x000000ff0400788c */ /* 0x000fe20008701070 */
[----:B------:R-:W-:Y:S01]  /*2440*/  SHF.R.S32.HI R13, RZ, 0x1f, R12 ;  /* 0x0000001fff0d7819 */ /* 0x000fe2000001140c */
[----:B------:R-:W-:-:S02]  /*2450*/  UISETP.NE.U32.AND UP1, UPT, UR5, 0x1, UPT ;  /* 0x000000010500788c */ /* 0x000fc4000bf25070 */
[----:B------:R-:W-:Y:S02]  /*2460*/  USEL UR5, URZ, 0x1, !UP0 ;  /* 0x000000013f057887 */ /* 0x000fe4000c000000 */
[----:B------:R-:W-:-:S04]  /*2470*/  UISETP.GT.U32.AND UP1, UPT, UR4, 0xfe, !UP1 ;  /* 0x000000fe0400788c */ /* 0x000fc8000cf24070 */
[----:B------:R-:W-:-:S04]  /*2480*/  USEL UR4, URZ, 0x1, !UP1 ;  /* 0x000000013f047887 */ /* 0x000fc8000c800000 */
[----:B------:R-:W-:Y:S01]  /*2490*/  ULOP3.LUT UR48, UR4, UR48, UR5, 0x96, !UPT ;  /* 0x0000003004307292 */ /* 0x000fe2000f8e9605 */
[----:B01----:R-:W-:Y:S11]  /*24a0*/  @!P0 BRA `(.L_x_30) ;  /* 0x00000094007c8947 */ /* 0x003ff60003800000 */
.L_x_310:
[----:B------:R-:W-:Y:S01]  /*24b0*/  IMAD.SHL.U32 R6, R18, 0x40, RZ ;  /* 0x0000004012067824 */ /* 0x000fe200078e00ff */
[----:B------:R-:W-:Y:S01]  /*24c0*/  ULDC UR6, c[0x0][0x284] ;  /* 0x0000a10000067ab9 */ /* 0x000fe20000000800 */
[----:B------:R-:W-:Y:S01]  /*24d0*/  IMAD.SHL.U32 R14, R2, 0x100, RZ ;  /* 0x00000100020e7824 */ /* 0x000fe200078e00ff */
[----:B------:R-:W-:Y:S01]  /*24e0*/  SHF.R.S32.HI R163, RZ, 0x1f, R19 ;  /* 0x0000001fffa37819 */ /* 0x000fe20000011413 */
[----:B------:R-:W-:Y:S01]  /*24f0*/  ULDC.64 UR4, c[0x0][0x5d0] ;  /* 0x0001740000047ab9 */ /* 0x000fe20000000a00 */
[----:B------:R-:W-:Y:S01]  /*2500*/  ISETP.GE.AND P0, PT, R6, UR6, PT ;  /* 0x0000000606007c0c */ /* 0x000fe2000bf06270 */
[----:B------:R-:W-:Y:S01]  /*2510*/  IMAD.WIDE.U32 R2, R19, UR4, R12 ;  /* 0x0000000413027c25 */ /* 0x000fe2000f8e000c */
[----:B------:R-:W-:Y:S01]  /*2520*/  SHF.R.S32.HI R15, RZ, 0x1f, R14 ;  /* 0x0000001fff0f7819 */ /* 0x000fe2000001140e */
[----:B------:R-:W-:Y:S01]  /*2530*/  ULOP3.LUT UR41, UR41, 0x1, URZ, 0xc0, !UPT ;  /* 0x0000000129297892 */ /* 0x000fe2000f8ec03f */
[C---:B------:R-:W-:Y:S01]  /*2540*/  ISETP.GE.OR P0, PT, R14.reuse, R7, P0 ;  /* 0x000000070e00720c */ /* 0x040fe20000706670 */
[----:B0-----:R-:W-:Y:S01]  /*2550*/  IMAD R0, R163, UR4, RZ ;  /* 0x00000004a3007c24 */ /* 0x001fe2000f8e02ff */
[----:B------:R-:W-:-:S03]  /*2560*/  IADD3 R4, P1, R14, R2, RZ ;  /* 0x000000020e047210 */ /* 0x000fc60007f3e0ff */
[----:B------:R-:W-:-:S05]  /*2570*/  IMAD R5, R19, UR5, R0 ;  /* 0x0000000513057c24 */ /* 0x000fca000f8e0200 */
[----:B------:R-:W-:-:S03]  /*2580*/  IADD3.X R5, R15, R3, R5, P1, !PT ;  /* 0x000000030f057210 */ /* 0x000fc60000ffe405 */
[----:B------:R-:W-:Y:S05]  /*2590*/  @P0 BRA `(.L_x_31) ;  /* 0x0000007c00100947 */ /* 0x000fea0003800000 */
[----:B------:R-:W0:Y:S01]  /*25a0*/  LDC.64 R10, c[0x0][0x5c8] ;  /* 0x00017200ff0a7b82 */ /* 0x000e220000000a00 */
[----:B-----5:R-:W-:Y:S01]  /*25b0*/  FSETP.NEU.AND P0, PT, R22, RZ, PT ;  /* 0x000000ff1600720b */ /* 0x020fe20003f0d000 */
[----:B------:R-:W-:Y:S01]  /*25c0*/  IMAD R3, R154, -0x2, R7 ;  /* 0xfffffffe9a037824 */ /* 0x000fe200078e0207 */
[----:B------:R-:W-:Y:S01]  /*25d0*/  BSSY B0, `(.L_x_31) ;  /* 0x00007c0000007945 */ /* 0x000fe20003800000 */
[----:B------:R-:W-:-:S04]  /*25e0*/  IMAD.WIDE R160, R18, 0x40, R152 ;  /* 0x0000004012a07825 */ /* 0x000fc800078e0298 */
[----:B------:R-:W-:Y:S02]  /*25f0*/  IMAD.IADD R0, R3, 0x1, -R14 ;  /* 0x0000000103007824 */ /* 0x000fe400078e0a0e */
[----:B------:R-:W-:-:S03]  /*2600*/  IMAD.IADD R2, R159, 0x1, -R6 ;  /* 0x000000019f027824 */ /* 0x000fc600078e0a06 */
[----:B------:R-:W-:-:S04]  /*2610*/  ISETP.GT.AND P2, PT, R0, RZ, PT ;  /* 0x000000ff0000720c */ /* 0x000fc80003f44270 */
[----:B------:R-:W-:Y:S01]  /*2620*/  ISETP.GT.AND P1, PT, R2, RZ, P2 ;  /* 0x000000ff0200720c */ /* 0x000fe20001724270 */
[-C--:B0-----:R-:W-:Y:S02]  /*2630*/  IMAD R3, R161, R10.reuse, RZ ;  /* 0x0000000aa1037224 */ /* 0x081fe400078e02ff */
[----:B------:R-:W-:-:S04]  /*2640*/  IMAD.WIDE.U32 R168, R160, R10, R4 ;  /* 0x0000000aa0a87225 */ /* 0x000fc800078e0004 */
[----:B------:R-:W-:-:S04]  /*2650*/  IMAD R3, R160, R11, R3 ;  /* 0x0000000ba0037224 */ /* 0x000fc800078e0203 */
[----:B------:R-:W-:Y:S01]  /*2660*/  IMAD.IADD R173, R169, 0x1, R3 ;  /* 0x00000001a9ad7824 */ /* 0x000fe200078e0203 */
[----:B------:R-:W-:Y:S06]  /*2670*/  @!P0 BRA `(.L_x_32) ;  /* 0x00000054009c8947 */ /* 0x000fec0003800000 */
[----:B------:R-:W0:Y:S01]  /*2680*/  LDC.64 R20, c[0x0][0x5b8] ;  /* 0x00016e00ff147b82 */ /* 0x000e220000000a00 */
[----:B------:R-:W-:-:S07]  /*2690*/  ULDC.64 UR4, c[0x0][0x5c0] ;  /* 0x0001700000047ab9 */ /* 0x000fce0000000a00 */
[----:B------:R-:W1:Y:S08]  /*26a0*/  LDC.64 R170, c[0x0][0x5b0] ;  /* 0x00016c00ffaa7b82 */ /* 0x000e700000000a00 */
[----:B------:R-:W2:Y:S01]  /*26b0*/  LDC.64 R8, c[0x0][0x5a8] ;  /* 0x00016a00ff087b82 */ /* 0x000ea20000000a00 */
[-C--:B0-----:R-:W-:Y:S02]  /*26c0*/  IMAD R6, R163, R20.reuse, RZ ;  /* 0x00000014a3067224 */ /* 0x081fe400078e02ff */
[----:B------:R-:W-:-:S04]  /*26d0*/  IMAD.WIDE.U32 R4, R19, R20, R12 ;  /* 0x0000001413047225 */ /* 0x000fc800078e000c */
[----:B------:R-:W-:Y:S01]  /*26e0*/  IMAD R167, R19, R21, R6 ;  /* 0x0000001513a77224 */ /* 0x000fe200078e0206 */
[----:B------:R-:W-:Y:S01]  /*26f0*/  IADD3 R162, P0, R14, R4, RZ ;  /* 0x000000040ea27210 */ /* 0x000fe20007f1e0ff */
[----:B-1----:R-:W-:-:S03]  /*2700*/  IMAD R3, R161, R170, RZ ;  /* 0x000000aaa1037224 */ /* 0x002fc600078e02ff */
[----:B------:R-:W-:Y:S01]  /*2710*/  IADD3.X R163, R15, R5, R167, P0, !PT ;  /* 0x000000050fa37210 */ /* 0x000fe200007fe4a7 */
[C---:B------:R-:W-:Y:S02]  /*2720*/  IMAD R169, R160.reuse, R171, R3 ;  /* 0x000000aba0a97224 */ /* 0x040fe400078e0203 */
[----:B------:R-:W-:-:S04]  /*2730*/  IMAD.WIDE.U32 R4, R160, R170, R162 ;  /* 0x000000aaa0047225 */ /* 0x000fc800078e00a2 */
[----:B------:R-:W-:Y:S01]  /*2740*/  IMAD.IADD R3, R5, 0x1, R169 ;  /* 0x0000000105037824 */ /* 0x000fe200078e02a9 */
[----:B--2---:R-:W-:-:S04]  /*2750*/  LEA R6, P0, R4, R8, 0x1 ;  /* 0x0000000804067211 */ /* 0x004fc800078008ff */
[----:B------:R-:W-:-:S05]  /*2760*/  LEA.HI.X R7, R4, R9, R3, 0x1, P0 ;  /* 0x0000000904077211 */ /* 0x000fca00000f0c03 */
[----:B------:R0:W2:Y:S01]  /*2770*/  @P1 LDG.E.LTC128B.U16 R3, desc[UR50][R6.64] ;  /* 0x0000003206031981 */ /* 0x0000a2000c1e1520 */
[----:B------:R-:W-:Y:S01]  /*2780*/  IMAD.WIDE.U32 R4, R160, R170, R14 ;  /* 0x000000aaa0047225 */ /* 0x000fe200078e000e */
[----:B------:R-:W-:Y:S02]  /*2790*/  BSSY B1, `(.L_x_33) ;  /* 0x0000014000017945 */ /* 0x000fe40003800000 */
[----:B------:R-:W-:-:S04]  /*27a0*/  IADD3 R164, P0, R12, R4, RZ ;  /* 0x000000040ca47210 */ /* 0x000fc80007f1e0ff */
[----:B------:R-:W-:Y:S02]  /*27b0*/  IADD3.X R165, R13, R169, R5, P0, !PT ;  /* 0x000000a90da57210 */ /* 0x000fe400007fe405 */
[----:B------:R-:W-:Y:S01]  /*27c0*/  LEA R4, P0, R168, UR4, 0x1 ;  /* 0x00000004a8047c11 */ /* 0x000fe2000f8008ff */
[----:B------:R-:W-:-:S03]  /*27d0*/  IMAD.WIDE.U32 R164, R19, R20, R164 ;  /* 0x0000001413a47225 */ /* 0x000fc600078e00a4 */
[----:B------:R-:W-:Y:S02]  /*27e0*/  LEA.HI.X R5, R168, UR5, R173, 0x1, P0 ;  /* 0x00000005a8057c11 */ /* 0x000fe400080f0cad */
[----:B------:R-:W-:Y:S01]  /*27f0*/  ISETP.GT.AND P0, PT, R0, 0x1, PT ;  /* 0x000000010000780c */ /* 0x000fe20003f04270 */
[----:B0-----:R-:W-:Y:S01]  /*2800*/  IMAD.IADD R7, R167, 0x1, R165 ;  /* 0x00000001a7077824 */ /* 0x001fe200078e02a5 */
[----:B------:R-:W-:Y:S02]  /*2810*/  LEA R6, P4, R164, R8, 0x1 ;  /* 0x00000008a4067211 */ /* 0x000fe400078808ff */
[----:B------:R-:W-:Y:S02]  /*2820*/  ISETP.GT.AND P3, PT, R2, RZ, P0 ;  /* 0x000000ff0200720c */ /* 0x000fe40000764270 */
[----:B------:R-:W-:Y:S01]  /*2830*/  LEA.HI.X R7, R164, R9, R7, 0x1, P4 ;  /* 0x00000009a4077211 */ /* 0x000fe200020f0c07 */
[C---:B------:R-:W-:Y:S01]  /*2840*/  IMAD.SHL.U32 R164, R170.reuse, 0x8, RZ ;  /* 0x00000008aaa47824 */ /* 0x040fe200078e00ff */
[----:B------:R-:W-:Y:S01]  /*2850*/  SHF.L.U64.HI R165, R170, 0x3, R171 ;  /* 0x00000003aaa57819 */ /* 0x000fe200000102ab */
[----:B--2---:R-:W-:-:S04]  /*2860*/  IMAD.U32 R21, R3, 0x10000, RZ ;  /* 0x0001000003157824 */ /* 0x004fc800078e00ff */
[----:B------:R-:W-:-:S04]  /*2870*/  FMUL R21, R21, R22 ;  /* 0x0000001615157220 */ /* 0x000fc80000400000 */
[----:B------:R-:W-:-:S05]  /*2880*/  FFMA R21, R24, R23, R21 ;  /* 0x0000001718157223 */ /* 0x000fca0000000015 */
[----:B------:R-:W-:-:S05]  /*2890*/  F2FP.BF16.F32.PACK_AB R21, RZ, R21 ;  /* 0x00000015ff15723e */ /* 0x000fca00000010ff */
[----:B------:R0:W-:Y:S01]  /*28a0*/  @P1 STG.E.U16 desc[UR50][R4.64], R21 ;  /* 0x0000001504001986 */ /* 0x0001e2000c101532 */
[----:B------:R-:W-:Y:S05]  /*28b0*/  @!P3 BRA `(.L_x_34) ;  /* 0x000000000004b947 */ /* 0x000fea0003800000 */
[----:B------:R1:W5:Y:S02]  /*28c0*/  LDG.E.LTC128B.U16 R3, desc[UR50][R6.64+0x2] ;  /* 0x0000023206037981 */ /* 0x000364000c1e1520 */
.L_x_34:
[----:B------:R-:W-:Y:S05]  /*28d0*/  BSYNC B1 ;  /* 0x0000000000017941 */ /* 0x000fea0003800000 */
.L_x_33:
[----:B0----5:R-:W-:Y:S01]  /*28e0*/  IMAD.U32 R21, R3, 0x10000, RZ ;  /* 0x0001000003157824 */ /* 0x021fe200078e00ff */
[----:B------:R-:W-:Y:S01]  /*28f0*/  ISETP.GT.AND P2, PT, R2, 0x8, P2 ;  /* 0x000000080200780c */ /* 0x000fe20001744270 */
[----:B------:R-:W-:-:S04]  /*2900*/  IMAD.WIDE.U32 R164, R160, R170, R164 ;  /* 0x000000aaa0a47225 */ /* 0x000fc800078e00a4 */
[----:B------:R-:W-:Y:S01]  /*2910*/  FMUL R18, R21, R22 ;  /* 0x0000001615127220 */ /* 0x000fe20000400000 */
[----:B------:R-:W-:Y:S01]  /*2920*/  IMAD.IADD R169, R169, 0x1, R165 ;  /* 0x00000001a9a97824 */ /* 0x000fe200078e02a5 */
[----:B------:R-:W-:Y:S02]  /*2930*/  IADD3 R21, P1, R162, R164, RZ ;  /* 0x000000a4a2157210 */ /* 0x000fe40007f3e0ff */
[----:B------:R-:W-:-:S03]  /*2940*/  FFMA R18, R25, R23, R18 ;  /* 0x0000001719127223 */ /* 0x000fc60000000012 */
[----:B------:R-:W-:Y:S01]  /*2950*/  IMAD.X R162, R169, 0x1, R163, P1 ;  /* 0x00000001a9a27824 */ /* 0x000fe200008e06a3 */
[C---:B------:R-:W-:Y:S02]  /*2960*/  LEA R24, P1, R21.reuse, R8, 0x1 ;  /* 0x0000000815187211 */ /* 0x040fe400078208ff */
[----:B------:R-:W-:Y:S02]  /*2970*/  F2FP.BF16.F32.PACK_AB R18, RZ, R18 ;  /* 0x00000012ff12723e */ /* 0x000fe400000010ff */
[----:B------:R-:W-:Y:S02]  /*2980*/  LEA.HI.X R25, R21, R9, R162, 0x1, P1 ;  /* 0x0000000915197211 */ /* 0x000fe400008f0ca2 */
[----:B------:R-:W-:Y:S02]  /*2990*/  PRMT R21, R18, 0x7610, R21 ;  /* 0x0000761012157816 */ /* 0x000fe40000000015 */
[----:B------:R-:W-:-:S03]  /*29a0*/  PRMT R18, R3, 0x7610, R18 ;  /* 0x0000761003127816 */ /* 0x000fc60000000012 */
[----:B------:R0:W-:Y:S04]  /*29b0*/  @P3 STG.E.U16 desc[UR50][R4.64+0x2], R21 ;  /* 0x0000021504003986 */ /* 0x0001e8000c101532 */
[----:B------:R-:W2:Y:S01]  /*29c0*/  @P2 LDG.E.LTC128B.U16 R18, desc[UR50][R24.64] ;  /* 0x0000003218122981 */ /* 0x000ea2000c1e1520 */
[----:B------:R-:W-:Y:S01]  /*29d0*/  IADD3 R12, P1, P3, R12, R164, R14 ;  /* 0x000000a40c0c7210 */ /* 0x000fe20007b3e00e */
[----:B------:R-:W-:Y:S01]  /*29e0*/  BSSY B1, `(.L_x_35) ;  /* 0x0000011000017945 */ /* 0x000fe20003800000 */
[C---:B------:R-:W-:Y:S02]  /*29f0*/  SHF.L.U64.HI R11, R10.reuse, 0x4, R11 ;  /* 0x000000040a0b7819 */ /* 0x040fe4000001020b */
[----:B------:R-:W-:Y:S02]  /*2a00*/  IADD3.X R13, R13, R169, R15, P1, P3 ;  /* 0x000000a90d0d7210 */ /* 0x000fe40000fe640f */
[----:B------:R-:W-:-:S02]  /*2a10*/  LEA R10, P1, R10, R4, 0x4 ;  /* 0x000000040a0a7211 */ /* 0x000fc400078220ff */
[----:B------:R-:W-:Y:S01]  /*2a20*/  ISETP.GT.AND P0, PT, R2, 0x8, P0 ;  /* 0x000000080200780c */ /* 0x000fe20000704270 */
[----:B0-----:R-:W-:-:S04]  /*2a30*/  IMAD.WIDE.U32 R20, R19, R20, R12 ;  /* 0x0000001413147225 */ /* 0x001fc800078e000c */
[----:B------:R-:W-:Y:S01]  /*2a40*/  IMAD.X R11, R11, 0x1, R5, P1 ;  /* 0x000000010b0b7824 */ /* 0x000fe200008e0605 */
[----:B------:R-:W-:Y:S01]  /*2a50*/  LEA R8, P3, R20, R8, 0x1 ;  /* 0x0000000814087211 */ /* 0x000fe200078608ff */
[----:B------:R-:W-:-:S05]  /*2a60*/  IMAD.IADD R12, R167, 0x1, R21 ;  /* 0x00000001a70c7824 */ /* 0x000fca00078e0215 */
[----:B------:R-:W-:Y:S01]  /*2a70*/  LEA.HI.X R9, R20, R9, R12, 0x1, P3 ;  /* 0x0000000914097211 */ /* 0x000fe200018f0c0c */
[----:B--2---:R-:W-:-:S04]  /*2a80*/  IMAD.U32 R3, R18, 0x10000, RZ ;  /* 0x0001000012037824 */ /* 0x004fc800078e00ff */
[----:B------:R-:W-:-:S04]  /*2a90*/  FMUL R3, R3, R22 ;  /* 0x0000001603037220 */ /* 0x000fc80000400000 */
[----:B------:R-:W-:-:S05]  /*2aa0*/  FFMA R3, R26, R23, R3 ;  /* 0x000000171a037223 */ /* 0x000fca0000000003 */
[----:B------:R-:W-:-:S05]  /*2ab0*/  F2FP.BF16.F32.PACK_AB R3, RZ, R3 ;  /* 0x00000003ff03723e */ /* 0x000fca00000010ff */
[----:B------:R0:W-:Y:S01]  /*2ac0*/  @P2 STG.E.U16 desc[UR50][R10.64], R3 ;  /* 0x000000030a002986 */ /* 0x0001e2000c101532 */
[----:B------:R-:W-:Y:S05]  /*2ad0*/  @!P0 BRA `(.L_x_36) ;  /* 0x0000000000048947 */ /* 0x000fea0003800000 */
[----:B------:R2:W5:Y:S02]  /*2ae0*/  LDG.E.LTC128B.U16 R18, desc[UR50][R8.64+0x2] ;  /* 0x0000023208127981 */ /* 0x000564000c1e1520 */
.L_x_36:
[----:B------:R-:W-:Y:S05]  /*2af0*/  BSYNC B1 ;  /* 0x0000000000017941 */ /* 0x000fea0003800000 */
.L_x_35:
[----:B0----5:R-:W-:Y:S01]  /*2b00*/  IMAD.U32 R3, R18, 0x10000, RZ ;  /* 0x0001000012037824 */ /* 0x021fe200078e00ff */
[----:B------:R-:W-:Y:S01]  /*2b10*/  ISETP.GT.AND P1, PT, R0, 0x8, PT ;  /* 0x000000080000780c */ /* 0x000fe20003f24270 */
[----:B------:R-:W-:Y:S02]  /*2b20*/  BSSY B1, `(.L_x_37) ;  /* 0x0000008000017945 */ /* 0x000fe40003800000 */
[----:B------:R-:W-:Y:S01]  /*2b30*/  FMUL R12, R3, R22 ;  /* 0x00000016030c7220 */ /* 0x000fe20000400000 */
[----:B------:R-:W-:-:S03]  /*2b40*/  ISETP.GT.AND P2, PT, R2, RZ, P1 ;  /* 0x000000ff0200720c */ /* 0x000fc60000f44270 */
[----:B------:R-:W-:-:S05]  /*2b50*/  FFMA R12, R27, R23, R12 ;  /* 0x000000171b0c7223 */ /* 0x000fca000000000c */
[----:B------:R-:W-:-:S05]  /*2b60*/  F2FP.BF16.F32.PACK_AB R12, RZ, R12 ;  /* 0x0000000cff0c723e */ /* 0x000fca00000010ff */
[----:B------:R0:W-:Y:S01]  /*2b70*/  @P0 STG.E.U16 desc[UR50][R10.64+0x2], R12 ;  /* 0x0000020c0a000986 */ /* 0x0001e2000c101532 */
[----:B------:R-:W-:Y:S05]  /*2b80*/  @!P2 BRA `(.L_x_38) ;  /* 0x000000000004a947 */ /* 0x000fea0003800000 */
[----:B------:R3:W5:Y:S02]  /*2b90*/  LDG.E.LTC128B.U16 R18, desc[UR50][R6.64+0x10] ;  /* 0x0000103206127981 */ /* 0x000764000c1e1520 */
.L_x_38:
[----:B------:R-:W-:Y:S05]  /*2ba0*/  BSYNC B1 ;  /* 0x0000000000017941 */ /* 0x000fea0003800000 */
.L_x_37:
[----:B-----5:R-:W-:Y:S01]  /*2bb0*/  IMAD.U32 R3, R18, 0x10000, RZ ;  /* 0x0001000012037824 */ /* 0x020fe200078e00ff */
        /* <DEDUP_REMOVED lines=9> */
.L_x_40:
[----:B------:R-:W-:Y:S05]  /*2c50*/  BSYNC B1 ;  /* 0x0000000000017941 */ /* 0x000fea0003800000 */
.L_x_39:
[----:B----45:R-:W-:Y:S01]  /*2c60*/  IMAD.U32 R3, R18, 0x10000, RZ ;  /* 0x0001000012037824 */ /* 0x030fe200078e00ff */
[----:B------:R-:W-:Y:S01]  /*2c70*/  ISETP.GT.AND P1, PT, R2, 0x8, P1 ;  /* 0x000000080200780c */ /* 0x000fe20000f24270 */
[----:B------:R-:W-:Y:S02]  /*2c80*/  BSSY B1, `(.L_x_41) ;  /* 0x0000007000017945 */ /* 0x000fe40003800000 */
[----:B0-----:R-:W-:-:S04]  /*2c90*/  FMUL R12, R3, R22 ;  /* 0x00000016030c7220 */ /* 0x001fc80000400000 */
[----:B------:R-:W-:-:S05]  /*2ca0*/  FFMA R12, R29, R23, R12 ;  /* 0x000000171d0c7223 */ /* 0x000fca000000000c */
[----:B------:R-:W-:-:S05]  /*2cb0*/  F2FP.BF16.F32.PACK_AB R12, RZ, R12 ;  /* 0x0000000cff0c723e */ /* 0x000fca00000010ff */
[----:B------:R0:W-:Y:S01]  /*2cc0*/  @P3 STG.E.U16 desc[UR50][R4.64+0x12], R12 ;  /* 0x0000120c04003986 */ /* 0x0001e2000c101532 */
[----:B------:R-:W-:Y:S05]  /*2cd0*/  @!P1 BRA `(.L_x_42) ;  /* 0x0000000000049947 */ /* 0x000fea0003800000 */
[----:B------:R4:W5:Y:S02]  /*2ce0*/  LDG.E.LTC128B.U16 R18, desc[UR50][R8.64+0x10] ;  /* 0x0000103208127981 */ /* 0x000964000c1e1520 */
.L_x_42:
[----:B------:R-:W-:Y:S05]  /*2cf0*/  BSYNC B1 ;  /* 0x0000000000017941 */ /* 0x000fea0003800000 */
.L_x_41:
[----:B-----5:R-:W-:Y:S01]  /*2d00*/  IMAD.U32 R3, R18, 0x10000, RZ ;  /* 0x0001000012037824 */ /* 0x020fe200078e00ff */
[----:B------:R-:W-:Y:S01]  /*2d10*/  ISETP.GT.AND P0, PT, R2, 0x8, P0 ;  /* 0x000000080200780c */ /* 0x000fe20000704270 */
[----:B------:R-:W-:Y:S02]  /*2d20*/  BSSY B1, `(.L_x_43) ;  /* 0x0000007000017945 */ /* 0x000fe40003800000 */
[----:B------:R-:W-:-:S04]  /*2d30*/  FMUL R3, R3, R22 ;  /* 0x0000001603037220 */ /* 0x000fc80000400000 */
[----:B------:R-:W-:-:S05]  /*2d40*/  FFMA R3, R30, R23, R3 ;  /* 0x000000171e037223 */ /* 0x000fca0000000003 */
[----:B------:R-:W-:-:S05]  /*2d50*/  F2FP.BF16.F32.PACK_AB R3, RZ, R3 ;  /* 0x00000003ff03723e */ /* 0x000fca00000010ff */
[----:B------:R0:W-:Y:S01]  /*2d60*/  @P1 STG.E.U16 desc[UR50][R10.64+0x10], R3 ;  /* 0x000010030a001986 */ /* 0x0001e2000c101532 */
[----:B------:R-:W-:Y:S05]  /*2d70*/  @!P0 BRA `(.L_x_44) ;  /* 0x0000000000048947 */ /* 0x000fea0003800000 */
[----:B------:R0:W5:Y:S02]  /*2d80*/  LDG.E.LTC128B.U16 R18, desc[UR50][R8.64+0x12] ;  /* 0x0000123208127981 */ /* 0x000164000c1e1520 */
.L_x_44:
[----:B------:R-:W-:Y:S05]  /*2d90*/  BSYNC B1 ;  /* 0x0000000000017941 */ /* 0x000fea0003800000 */
.L_x_43:
        /* <DEDUP_REMOVED lines=10> */
.L_x_46:
[----:B------:R-:W-:Y:S05]  /*2e40*/  BSYNC B1 ;  /* 0x0000000000017941 */ /* 0x000fea0003800000 */
.L_x_45:
        /* <DEDUP_REMOVED lines=10> */
.L_x_48:
[----:B------:R-:W-:Y:S05]  /*2ef0*/  BSYNC B1 ;  /* 0x0000000000017941 */ /* 0x000fea0003800000 */
.L_x_47:
[----:B0----5:R-:W-:Y:S01]  /*2f00*/  IMAD.U32 R3, R18, 0x10000, RZ ;  /* 0x0001000012037824 */ /* 0x021fe200078e00ff */
        /* <DEDUP_REMOVED lines=8> */
.L_x_50:
[----:B------:R-:W-:Y:S05]  /*2f90*/  BSYNC B1 ;  /* 0x0000000000017941 */ /* 0x000fea0003800000 */
.L_x_49:
        /* <DEDUP_REMOVED lines=9> */
.L_x_52:
[----:B------:R-:W-:Y:S05]  /*3030*/  BSYNC B1 ;  /* 0x0000000000017941 */ /* 0x000fea0003800000 */
.L_x_51:
        /* <DEDUP_REMOVED lines=10> */
.L_x_54:
[----:B------:R-:W-:Y:S05]  /*30e0*/  BSYNC B1 ;  /* 0x0000000000017941 */ /* 0x000fea0003800000 */
.L_x_53:
        /* <DEDUP_REMOVED lines=10> */
.L_x_56:
[----:B------:R-:W-:Y:S05]  /*3190*/  BSYNC B1 ;  /* 0x0000000000017941 */ /* 0x000fea0003800000 */
.L_x_55:
        /* <DEDUP_REMOVED lines=9> */
.L_x_58:
[----:B------:R-:W-:Y:S05]  /*3230*/  BSYNC B1 ;  /* 0x0000000000017941 */ /* 0x000fea0003800000 */
.L_x_57:
        /* <DEDUP_REMOVED lines=9> */
.L_x_60:
[----:B------:R-:W-:Y:S05]  /*32d0*/  BSYNC B1 ;  /* 0x0000000000017941 */ /* 0x000fea0003800000 */
.L_x_59:
        /* <DEDUP_REMOVED lines=10> */
.L_x_62:
[----:B------:R-:W-:Y:S05]  /*3380*/  BSYNC B1 ;  /* 0x0000000000017941 */ /* 0x000fea0003800000 */
.L_x_61:
        /* <DEDUP_REMOVED lines=10> */
.L_x_64:
[----:B------:R-:W-:Y:S05]  /*3430*/  BSYNC B1 ;  /* 0x0000000000017941 */ /* 0x000fea0003800000 */
.L_x_63:
        /* <DEDUP_REMOVED lines=9> */
.L_x_66:
[----:B------:R-:W-:Y:S05]  /*34d0*/  BSYNC B1 ;  /* 0x0000000000017941 */ /* 0x000fea0003800000 */
.L_x_65:
        /* <DEDUP_REMOVED lines=9> */
.L_x_68:
[----:B------:R-:W-:Y:S05]  /*3570*/  BSYNC B1 ;  /* 0x0000000000017941 */ /* 0x000fea0003800000 */
.L_x_67:
        /* <DEDUP_REMOVED lines=10> */
.L_x_70:
[----:B------:R-:W-:Y:S05]  /*3620*/  BSYNC B1 ;  /* 0x0000000000017941 */ /* 0x000fea0003800000 */
.L_x_69:
        /* <DEDUP_REMOVED lines=10> */
.L_x_72:
[----:B------:R-:W-:Y:S05]  /*36d0*/  BSYNC B1 ;  /* 0x0000000000017941 */ /* 0x000fea0003800000 */
.L_x_71:
        /* <DEDUP_REMOVED lines=9> */
.L_x_74:
[----:B------:R-:W-:Y:S05]  /*3770*/  BSYNC B1 ;  /* 0x0000000000017941 */ /* 0x000fea0003800000 */
.L_x_73:
        /* <DEDUP_REMOVED lines=9> */
.L_x_76:
[----:B------:R-:W-:Y:S05]  /*3810*/  BSYNC B1 ;  /* 0x0000000000017941 */ /* 0x000fea0003800000 */
.L_x_75:
        /* <DEDUP_REMOVED lines=10> */
.L_x_78:
[----:B------:R-:W-:Y:S05]  /*38c0*/  BSYNC B1 ;  /* 0x0000000000017941 */ /* 0x000fea0003800000 */
.L_x_77:
        /* <DEDUP_REMOVED lines=10> */
.L_x_80:
[----:B------:R-:W-:Y:S05]  /*3970*/  BSYNC B1 ;  /* 0x0000000000017941 */ /* 0x000fea0003800000 */
.L_x_79:
        /* <DEDUP_REMOVED lines=9> */
.L_x_82:
[----:B------:R-:W-:Y:S05]  /*3a10*/  BSYNC B1 ;  /* 0x0000000000017941 */ /* 0x000fea0003800000 */
.L_x_81:
        /* <DEDUP_REMOVED lines=9> */
.L_x_84:
[----:B------:R-:W-:Y:S05]  /*3ab0*/  BSYNC B1 ;  /* 0x0000000000017941 */ /* 0x000fea0003800000 */
.L_x_83:
        /* <DEDUP_REMOVED lines=10> */
.L_x_86:
[----:B------:R-:W-:Y:S05]  /*3b60*/  BSYNC B1 ;  /* 0x0000000000017941 */ /* 0x000fea0003800000 */
.L_x_85:
        /* <DEDUP_REMOVED lines=10> */
.L_x_88:
[----:B------:R-:W-:Y:S05]  /*3c10*/  BSYNC B1 ;  /* 0x0000000000017941 */ /* 0x000fea0003800000 */
.L_x_87:
        /* <DEDUP_REMOVED lines=9> */
.L_x_90:
[----:B------:R-:W-:Y:S05]  /*3cb0*/  BSYNC B1 ;  /* 0x0000000000017941 */ /* 0x000fea0003800000 */
.L_x_89:
        /* <DEDUP_REMOVED lines=9> */
.L_x_92:
[----:B------:R-:W-:Y:S05]  /*3d50*/  BSYNC B1 ;  /* 0x0000000000017941 */ /* 0x000fea0003800000 */
.L_x_91:
        /* <DEDUP_REMOVED lines=10> */
.L_x_94:
[----:B------:R-:W-:Y:S05]  /*3e00*/  BSYNC B1 ;  /* 0x0000000000017941 */ /* 0x000fea0003800000 */
.L_x_93:
        /* <DEDUP_REMOVED lines=10> */
.L_x_96:
[----:B------:R-:W-:Y:S05]  /*3eb0*/  BSYNC B1 ;  /* 0x0000000000017941 */ /* 0x000fea0003800000 */
.L_x_95:
        /* <DEDUP_REMOVED lines=9> */
.L_x_98:
[----:B------:R-:W-:Y:S05]  /*3f50*/  BSYNC B1 ;  /* 0x0000000000017941 */ /* 0x000fea0003800000 */
.L_x_97:
        /* <DEDUP_REMOVED lines=9> */
.L_x_100:
[----:B------:R-:W-:Y:S05]  /*3ff0*/  BSYNC B1 ;  /* 0x0000000000017941 */ /* 0x000fea0003800000 */
.L_x_99:
        /* <DEDUP_REMOVED lines=10> */
.L_x_102:
[----:B------:R-:W-:Y:S05]  /*40a0*/  BSYNC B1 ;  /* 0x0000000000017941 */ /* 0x000fea0003800000 */
.L_x_101:
        /* <DEDUP_REMOVED lines=10> */
.L_x_104:
[----:B------:R-:W-:Y:S05]  /*4150*/  BSYNC B1 ;  /* 0x0000000000017941 */ /* 0x000fea0003800000 */
.L_x_103:
        /* <DEDUP_REMOVED lines=9> */
.L_x_106:
[----:B------:R-:W-:Y:S05]  /*41f0*/  BSYNC B1 ;  /* 0x0000000000017941 */ /* 0x000fea0003800000 */
.L_x_105:
        /* <DEDUP_REMOVED lines=9> */
.L_x_108:
[----:B------:R-:W-:Y:S05]  /*4290*/  BSYNC B1 ;  /* 0x0000000000017941 */ /* 0x000fea0003800000 */
.L_x_107:
        /* <DEDUP_REMOVED lines=10> */
.L_x_110:
[----:B------:R-:W-:Y:S05]  /*4340*/  BSYNC B1 ;  /* 0x0000000000017941 */ /* 0x000fea0003800000 */
.L_x_109:
        /* <DEDUP_REMOVED lines=10> */
.L_x_112:
[----:B------:R-:W-:Y:S05]  /*43f0*/  BSYNC B1 ;  /* 0x0000000000017941 */ /* 0x000fea0003800000 */
.L_x_111:
        /* <DEDUP_REMOVED lines=9> */
.L_x_114:
[----:B------:R-:W-:Y:S05]  /*4490*/  BSYNC B1 ;  /* 0x0000000000017941 */ /* 0x000fea0003800000 */
.L_x_113:
        /* <DEDUP_REMOVED lines=9> */
.L_x_116:
[----:B------:R-:W-:Y:S05]  /*4530*/  BSYNC B1 ;  /* 0x0000000000017941 */ /* 0x000fea0003800000 */
.L_x_115:
        /* <DEDUP_REMOVED lines=10> */
.L_x_118:
[----:B------:R-:W-:Y:S05]  /*45e0*/  BSYNC B1 ;  /* 0x0000000000017941 */ /* 0x000fea0003800000 */
.L_x_117:
        /* <DEDUP_REMOVED lines=10> */
.L_x_120:
[----:B------:R-:W-:Y:S05]  /*4690*/  BSYNC B1 ;  /* 0x0000000000017941 */ /* 0x000fea0003800000 */
.L_x_119:
        /* <DEDUP_REMOVED lines=9> */
.L_x_122:
[----:B------:R-:W-:Y:S05]  /*4730*/  BSYNC B1 ;  /* 0x0000000000017941 */ /* 0x000fea0003800000 */
.L_x_121:
        /* <DEDUP_REMOVED lines=9> */
.L_x_124:
[----:B------:R-:W-:Y:S05]  /*47d0*/  BSYNC B1 ;  /* 0x0000000000017941 */ /* 0x000fea0003800000 */
.L_x_123:
        /* <DEDUP_REMOVED lines=10> */
.L_x_126:
[----:B------:R-:W-:Y:S05]  /*4880*/  BSYNC B1 ;  /* 0x0000000000017941 */ /* 0x000fea0003800000 */
.L_x_125:
        /* <DEDUP_REMOVED lines=10> */
.L_x_128:
[----:B------:R-:W-:Y:S05]  /*4930*/  BSYNC B1 ;  /* 0x0000000000017941 */ /* 0x000fea0003800000 */
.L_x_127:
        /* <DEDUP_REMOVED lines=9> */
.L_x_130:
[----:B------:R-:W-:Y:S05]  /*49d0*/  BSYNC B1 ;  /* 0x0000000000017941 */ /* 0x000fea0003800000 */
.L_x_129:
        /* <DEDUP_REMOVED lines=9> */
.L_x_132:
[----:B------:R-:W-:Y:S05]  /*4a70*/  BSYNC B1 ;  /* 0x0000000000017941 */ /* 0x000fea0003800000 */
.L_x_131:
        /* <DEDUP_REMOVED lines=10> */
.L_x_134:
[----:B------:R-:W-:Y:S05]  /*4b20*/  BSYNC B1 ;  /* 0x0000000000017941 */ /* 0x000fea0003800000 */
.L_x_133:
        /* <DEDUP_REMOVED lines=10> */
.L_x_136:
[----:B------:R-:W-:Y:S05]  /*4bd0*/  BSYNC B1 ;  /* 0x0000000000017941 */ /* 0x000fea0003800000 */
.L_x_135:
        /* <DEDUP_REMOVED lines=9> */
.L_x_138:
[----:B------:R-:W-:Y:S05]  /*4c70*/  BSYNC B1 ;  /* 0x0000000000017941 */ /* 0x000fea0003800000 */
.L_x_137:
        /* <DEDUP_REMOVED lines=9> */
.L_x_140:
[----:B------:R-:W-:Y:S05]  /*4d10*/  BSYNC B1 ;  /* 0x0000000000017941 */ /* 0x000fea0003800000 */
.L_x_139:
        /* <DEDUP_REMOVED lines=10> */
.L_x_142:
[----:B------:R-:W-:Y:S05]  /*4dc0*/  BSYNC B1 ;  /* 0x0000000000017941 */ /* 0x000fea0003800000 */
.L_x_141:
        /* <DEDUP_REMOVED lines=10> */
.L_x_144:
[----:B------:R-:W-:Y:S05]  /*4e70*/  BSYNC B1 ;  /* 0x0000000000017941 */ /* 0x000fea0003800000 */
.L_x_143:
        /* <DEDUP_REMOVED lines=9> */
.L_x_146:
[----:B------:R-:W-:Y:S05]  /*4f10*/  BSYNC B1 ;  /* 0x0000000000017941 */ /* 0x000fea0003800000 */
.L_x_145:
        /* <DEDUP_REMOVED lines=9> */
.L_x_148:
[----:B------:R-:W-:Y:S05]  /*4fb0*/  BSYNC B1 ;  /* 0x0000000000017941 */ /* 0x000fea0003800000 */
.L_x_147:
        /* <DEDUP_REMOVED lines=10> */
.L_x_150:
[----:B------:R-:W-:Y:S05]  /*5060*/  BSYNC B1 ;  /* 0x0000000000017941 */ /* 0x000fea0003800000 */
.L_x_149:
        /* <DEDUP_REMOVED lines=10> */
.L_x_152:
[----:B------:R-:W-:Y:S05]  /*5110*/  BSYNC B1 ;  /* 0x0000000000017941 */ /* 0x000fea0003800000 */
.L_x_151:
        /* <DEDUP_REMOVED lines=9> */
.L_x_154:
[----:B------:R-:W-:Y:S05]  /*51b0*/  BSYNC B1 ;  /* 0x0000000000017941 */ /* 0x000fea0003800000 */
.L_x_153:
        /* <DEDUP_REMOVED lines=9> */
.L_x_156:
[----:B------:R-:W-:Y:S05]  /*5250*/  BSYNC B1 ;  /* 0x0000000000017941 */ /* 0x000fea0003800000 */
.L_x_155:
        /* <DEDUP_REMOVED lines=10> */
.L_x_158:
[----:B------:R-:W-:Y:S05]  /*5300*/  BSYNC B1 ;  /* 0x0000000000017941 */ /* 0x000fea0003800000 */
.L_x_157:
        /* <DEDUP_REMOVED lines=10> */
.L_x_160:
[----:B------:R-:W-:Y:S05]  /*53b0*/  BSYNC B1 ;  /* 0x0000000000017941 */ /* 0x000fea0003800000 */
.L_x_159:
        /* <DEDUP_REMOVED lines=9> */
.L_x_162:
[----:B------:R-:W-:Y:S05]  /*5450*/  BSYNC B1 ;  /* 0x0000000000017941 */ /* 0x000fea0003800000 */
.L_x_161:
        /* <DEDUP_REMOVED lines=9> */
.L_x_164:
[----:B------:R-:W-:Y:S05]  /*54f0*/  BSYNC B1 ;  /* 0x0000000000017941 */ /* 0x000fea0003800000 */
.L_x_163:
        /* <DEDUP_REMOVED lines=10> */
.L_x_166:
[----:B------:R-:W-:Y:S05]  /*55a0*/  BSYNC B1 ;  /* 0x0000000000017941 */ /* 0x000fea0003800000 */
.L_x_165:
        /* <DEDUP_REMOVED lines=10> */
.L_x_168:
[----:B------:R-:W-:Y:S05]  /*5650*/  BSYNC B1 ;  /* 0x0000000000017941 */ /* 0x000fea0003800000 */
.L_x_167:
        /* <DEDUP_REMOVED lines=9> */
.L_x_170:
[----:B------:R-:W-:Y:S05]  /*56f0*/  BSYNC B1 ;  /* 0x0000000000017941 */ /* 0x000fea0003800000 */
.L_x_169:
        /* <DEDUP_REMOVED lines=9> */
.L_x_172:
[----:B------:R-:W-:Y:S05]  /*5790*/  BSYNC B1 ;  /* 0x0000000000017941 */ /* 0x000fea0003800000 */
.L_x_171:
        /* <DEDUP_REMOVED lines=10> */
.L_x_174:
[----:B------:R-:W-:Y:S05]  /*5840*/  BSYNC B1 ;  /* 0x0000000000017941 */ /* 0x000fea0003800000 */
.L_x_173:
        /* <DEDUP_REMOVED lines=10> */
.L_x_176:
[----:B------:R-:W-:Y:S05]  /*58f0*/  BSYNC B1 ;  /* 0x0000000000017941 */ /* 0x000fea0003800000 */
.L_x_175:
        /* <DEDUP_REMOVED lines=9> */
.L_x_178:
[----:B------:R-:W-:Y:S05]  /*5990*/  BSYNC B1 ;  /* 0x0000000000017941 */ /* 0x000fea0003800000 */
.L_x_177:
        /* <DEDUP_REMOVED lines=9> */
.L_x_180:
[----:B------:R-:W-:Y:S05]  /*5a30*/  BSYNC B1 ;  /* 0x0000000000017941 */ /* 0x000fea0003800000 */
.L_x_179:
        /* <DEDUP_REMOVED lines=10> */
.L_x_182:
[----:B------:R-:W-:Y:S05]  /*5ae0*/  BSYNC B1 ;  /* 0x0000000000017941 */ /* 0x000fea0003800000 */
.L_x_181:
        /* <DEDUP_REMOVED lines=10> */
.L_x_184:
[----:B------:R-:W-:Y:S05]  /*5b90*/  BSYNC B1 ;  /* 0x0000000000017941 */ /* 0x000fea0003800000 */
.L_x_183:
        /* <DEDUP_REMOVED lines=9> */
.L_x_186:
[----:B------:R-:W-:Y:S05]  /*5c30*/  BSYNC B1 ;  /* 0x0000000000017941 */ /* 0x000fea0003800000 */
.L_x_185:
        /* <DEDUP_REMOVED lines=9> */
.L_x_188:
[----:B------:R-:W-:Y:S05]  /*5cd0*/  BSYNC B1 ;  /* 0x0000000000017941 */ /* 0x000fea0003800000 */
.L_x_187:
        /* <DEDUP_REMOVED lines=10> */
.L_x_190:
[----:B------:R-:W-:Y:S05]  /*5d80*/  BSYNC B1 ;  /* 0x0000000000017941 */ /* 0x000fea0003800000 */
.L_x_189:
        /* <DEDUP_REMOVED lines=10> */
.L_x_192:
[----:B------:R-:W-:Y:S05]  /*5e30*/  BSYNC B1 ;  /* 0x0000000000017941 */ /* 0x000fea0003800000 */
.L_x_191:
        /* <DEDUP_REMOVED lines=9> */
.L_x_194:
[----:B------:R-:W-:Y:S05]  /*5ed0*/  BSYNC B1 ;  /* 0x0000000000017941 */ /* 0x000fea0003800000 */
.L_x_193:
        /* <DEDUP_REMOVED lines=9> */
.L_x_196:
[----:B------:R-:W-:Y:S05]  /*5f70*/  BSYNC B1 ;  /* 0x0000000000017941 */ /* 0x000fea0003800000 */
.L_x_195:
        /* <DEDUP_REMOVED lines=10> */
.L_x_198:
[----:B------:R-:W-:Y:S05]  /*6020*/  BSYNC B1 ;  /* 0x0000000000017941 */ /* 0x000fea0003800000 */
.L_x_197:
        /* <DEDUP_REMOVED lines=10> */
.L_x_200:
[----:B------:R-:W-:Y:S05]  /*60d0*/  BSYNC B1 ;  /* 0x0000000000017941 */ /* 0x000fea0003800000 */
.L_x_199:
        /* <DEDUP_REMOVED lines=9> */
.L_x_202:
[----:B------:R-:W-:Y:S05]  /*6170*/  BSYNC B1 ;  /* 0x0000000000017941 */ /* 0x000fea0003800000 */
.L_x_201:
        /* <DEDUP_REMOVED lines=9> */
.L_x_204:
[----:B------:R-:W-:Y:S05]  /*6210*/  BSYNC B1 ;  /* 0x0000000000017941 */ /* 0x000fea0003800000 */
.L_x_203:
        /* <DEDUP_REMOVED lines=10> */
.L_x_206:
[----:B------:R-:W-:Y:S05]  /*62c0*/  BSYNC B1 ;  /* 0x0000000000017941 */ /* 0x000fea0003800000 */
.L_x_205:
        /* <DEDUP_REMOVED lines=10> */
.L_x_208:
[----:B------:R-:W-:Y:S05]  /*6370*/  BSYNC B1 ;  /* 0x0000000000017941 */ /* 0x000fea0003800000 */
.L_x_207:
        /* <DEDUP_REMOVED lines=9> */
.L_x_210:
[----:B------:R-:W-:Y:S05]  /*6410*/  BSYNC B1 ;  /* 0x0000000000017941 */ /* 0x000fea0003800000 */
.L_x_209:
        /* <DEDUP_REMOVED lines=9> */
.L_x_212:
[----:B------:R-:W-:Y:S05]  /*64b0*/  BSYNC B1 ;  /* 0x0000000000017941 */ /* 0x000fea0003800000 */
.L_x_211:
        /* <DEDUP_REMOVED lines=10> */
.L_x_214:
[----:B------:R-:W-:Y:S05]  /*6560*/  BSYNC B1 ;  /* 0x0000000000017941 */ /* 0x000fea0003800000 */
.L_x_213:
        /* <DEDUP_REMOVED lines=10> */
.L_x_216:
[----:B------:R-:W-:Y:S05]  /*6610*/  BSYNC B1 ;  /* 0x0000000000017941 */ /* 0x000fea0003800000 */
.L_x_215:
        /* <DEDUP_REMOVED lines=9> */
.L_x_218:
[----:B------:R-:W-:Y:S05]  /*66b0*/  BSYNC B1 ;  /* 0x0000000000017941 */ /* 0x000fea0003800000 */
.L_x_217:
        /* <DEDUP_REMOVED lines=9> */
.L_x_220:
[----:B------:R-:W-:Y:S05]  /*6750*/  BSYNC B1 ;  /* 0x0000000000017941 */ /* 0x000fea0003800000 */
.L_x_219:
        /* <DEDUP_REMOVED lines=10> */
.L_x_222:
[----:B------:R-:W-:Y:S05]  /*6800*/  BSYNC B1 ;  /* 0x0000000000017941 */ /* 0x000fea0003800000 */
.L_x_221:
        /* <DEDUP_REMOVED lines=10> */
.L_x_224:
[----:B------:R-:W-:Y:S05]  /*68b0*/  BSYNC B1 ;  /* 0x0000000000017941 */ /* 0x000fea0003800000 */
.L_x_223:
        /* <DEDUP_REMOVED lines=9> */
.L_x_226:
[----:B------:R-:W-:Y:S05]  /*6950*/  BSYNC B1 ;  /* 0x0000000000017941 */ /* 0x000fea0003800000 */
.L_x_225:
        /* <DEDUP_REMOVED lines=9> */
.L_x_228:
[----:B------:R-:W-:Y:S05]  /*69f0*/  BSYNC B1 ;  /* 0x0000000000017941 */ /* 0x000fea0003800000 */
.L_x_227:
        /* <DEDUP_REMOVED lines=10> */
.L_x_230:
[----:B------:R-:W-:Y:S05]  /*6aa0*/  BSYNC B1 ;  /* 0x0000000000017941 */ /* 0x000fea0003800000 */
.L_x_229:
        /* <DEDUP_REMOVED lines=10> */
.L_x_232:
[----:B------:R-:W-:Y:S05]  /*6b50*/  BSYNC B1 ;  /* 0x0000000000017941 */ /* 0x000fea0003800000 */
.L_x_231:
        /* <DEDUP_REMOVED lines=9> */
.L_x_234:
[----:B------:R-:W-:Y:S05]  /*6bf0*/  BSYNC B1 ;  /* 0x0000000000017941 */ /* 0x000fea0003800000 */
.L_x_233:
        /* <DEDUP_REMOVED lines=9> */
.L_x_236:
[----:B------:R-:W-:Y:S05]  /*6c90*/  BSYNC B1 ;  /* 0x0000000000017941 */ /* 0x000fea0003800000 */
.L_x_235:
        /* <DEDUP_REMOVED lines=10> */
.L_x_238:
[----:B------:R-:W-:Y:S05]  /*6d40*/  BSYNC B1 ;  /* 0x0000000000017941 */ /* 0x000fea0003800000 */
.L_x_237:
        /* <DEDUP_REMOVED lines=10> */
.L_x_240:
[----:B------:R-:W-:Y:S05]  /*6df0*/  BSYNC B1 ;  /* 0x0000000000017941 */ /* 0x000fea0003800000 */
.L_x_239:
        /* <DEDUP_REMOVED lines=9> */
.L_x_242:
[----:B------:R-:W-:Y:S05]  /*6e90*/  BSYNC B1 ;  /* 0x0000000000017941 */ /* 0x000fea0003800000 */
.L_x_241:
        /* <DEDUP_REMOVED lines=9> */
.L_x_244:
[----:B------:R-:W-:Y:S05]  /*6f30*/  BSYNC B1 ;  /* 0x0000000000017941 */ /* 0x000fea0003800000 */
.L_x_243:
        /* <DEDUP_REMOVED lines=10> */
.L_x_246:
[----:B------:R-:W-:Y:S05]  /*6fe0*/  BSYNC B1 ;  /* 0x0000000000017941 */ /* 0x000fea0003800000 */
.L_x_245:
        /* <DEDUP_REMOVED lines=10> */
.L_x_248:
[----:B------:R-:W-:Y:S05]  /*7090*/  BSYNC B1 ;  /* 0x0000000000017941 */ /* 0x000fea0003800000 */
.L_x_247:
        /* <DEDUP_REMOVED lines=9> */
.L_x_250:
[----:B------:R-:W-:Y:S05]  /*7130*/  BSYNC B1 ;  /* 0x0000000000017941 */ /* 0x000fea0003800000 */
.L_x_249:
        /* <DEDUP_REMOVED lines=9> */
.L_x_252:
[----:B------:R-:W-:Y:S05]  /*71d0*/  BSYNC B1 ;  /* 0x0000000000017941 */ /* 0x000fea0003800000 */
.L_x_251:
        /* <DEDUP_REMOVED lines=10> */
.L_x_254:
[----:B------:R-:W-:Y:S05]  /*7280*/  BSYNC B1 ;  /* 0x0000000000017941 */ /* 0x000fea0003800000 */
.L_x_253:
        /* <DEDUP_REMOVED lines=10> */
.L_x_256:
[----:B------:R-:W-:Y:S05]  /*7330*/  BSYNC B1 ;  /* 0x0000000000017941 */ /* 0x000fea0003800000 */
.L_x_255:
        /* <DEDUP_REMOVED lines=9> */
.L_x_258:
[----:B------:R-:W-:Y:S05]  /*73d0*/  BSYNC B1 ;  /* 0x0000000000017941 */ /* 0x000fea0003800000 */
.L_x_257:
        /* <DEDUP_REMOVED lines=9> */
.L_x_260:
[----:B------:R-:W-:Y:S05]  /*7470*/  BSYNC B1 ;  /* 0x0000000000017941 */ /* 0x000fea0003800000 */
.L_x_259:
        /* <DEDUP_REMOVED lines=10> */
.L_x_262:
[----:B------:R-:W-:Y:S05]  /*7520*/  BSYNC B1 ;  /* 0x0000000000017941 */ /* 0x000fea0003800000 */
.L_x_261:
        /* <DEDUP_REMOVED lines=10> */
.L_x_264:
[----:B------:R-:W-:Y:S05]  /*75d0*/  BSYNC B1 ;  /* 0x0000000000017941 */ /* 0x000fea0003800000 */
.L_x_263:
        /* <DEDUP_REMOVED lines=9> */
.L_x_266:
[----:B------:R-:W-:Y:S05]  /*7670*/  BSYNC B1 ;  /* 0x0000000000017941 */ /* 0x000fea0003800000 */
.L_x_265:
        /* <DEDUP_REMOVED lines=9> */
.L_x_268:
[----:B------:R-:W-:Y:S05]  /*7710*/  BSYNC B1 ;  /* 0x0000000000017941 */ /* 0x000fea0003800000 */
.L_x_267:
        /* <DEDUP_REMOVED lines=10> */
.L_x_270:
[----:B------:R-:W-:Y:S05]  /*77c0*/  BSYNC B1 ;  /* 0x0000000000017941 */ /* 0x000fea0003800000 */
.L_x_269:
        /* <DEDUP_REMOVED lines=10> */
.L_x_272:
[----:B------:R-:W-:Y:S05]  /*7870*/  BSYNC B1 ;  /* 0x0000000000017941 */ /* 0x000fea0003800000 */
.L_x_271:
        /* <DEDUP_REMOVED lines=9> */
.L_x_274:
[----:B------:R-:W-:Y:S05]  /*7910*/  BSYNC B1 ;  /* 0x0000000000017941 */ /* 0x000fea0003800000 */
.L_x_273:
        /* <DEDUP_REMOVED lines=9> */
.L_x_276:
[----:B------:R-:W-:Y:S05]  /*79b0*/  BSYNC B1 ;  /* 0x0000000000017941 */ /* 0x000fea0003800000 */
.L_x_275:
        /* <DEDUP_REMOVED lines=10> */
.L_x_278:
[----:B------:R-:W-:Y:S05]  /*7a60*/  BSYNC B1 ;  /* 0x0000000000017941 */ /* 0x000fea0003800000 */
.L_x_277:
        /* <DEDUP_REMOVED lines=10> */
.L_x_280:
[----:B------:R-:W-:Y:S05]  /*7b10*/  BSYNC B1 ;  /* 0x0000000000017941 */ /* 0x000fea0003800000 */
.L_x_279:
        /* <DEDUP_REMOVED lines=9> */
.L_x_282:
[----:B------:R-:W-:Y:S05]  /*7bb0*/  BSYNC B1 ;  /* 0x0000000000017941 */ /* 0x000fea0003800000 */
.L_x_281:
[----:B-----5:R-:W-:Y:S01]  /*7bc0*/  IMAD.U32 R3, R18, 0x10000, RZ ;  /* 0x0001000012037824 */ /* 0x020fe200078e00ff */
[----:B------:R-:W-:Y:S01]  /*7bd0*/  ISETP.GT.AND P0, PT, R2, 0x8, P0 ;  /* 0x000000080200780c */ /* 0x000fe20000704270 */
[----:B0-----:R-:W-:Y:S01]  /*7be0*/  @P1 IMAD.MOV.U32 R4, RZ, RZ, R10 ;  /* 0x000000ffff041224 */ /* 0x001fe200078e000a */
[----:B------:R-:W-:Y:S01]  /*7bf0*/  BSSY B1, `(.L_x_283) ;  /* 0x0000008000017945 */ /* 0x000fe20003800000 */
[----:B------:R-:W-:Y:S01]  /*7c00*/  FMUL R3, R3, R22 ;  /* 0x0000001603037220 */ /* 0x000fe20000400000 */
[----:B------:R-:W-:-:S03]  /*7c10*/  @P1 IMAD.MOV.U32 R5, RZ, RZ, R11 ;  /* 0x000000ffff051224 */ /* 0x000fc600078e000b */
[----:B------:R-:W-:-:S05]  /*7c20*/  FFMA R3, R150, R23, R3 ;  /* 0x0000001796037223 */ /* 0x000fca0000000003 */
[----:B------:R-:W-:-:S05]  /*7c30*/  F2FP.BF16.F32.PACK_AB R3, RZ, R3 ;  /* 0x00000003ff03723e */ /* 0x000fca00000010ff */
[----:B------:R0:W-:Y:S01]  /*7c40*/  @P1 STG.E.U16 desc[UR50][R4.64+0x1f0], R3 ;  /* 0x0001f00304001986 */ /* 0x0001e2000c101532 */
[----:B------:R-:W-:Y:S05]  /*7c50*/  @!P0 BRA `(.L_x_284) ;  /* 0x0000000000048947 */ /* 0x000fea0003800000 */
[----:B------:R0:W5:Y:S02]  /*7c60*/  LDG.E.LTC128B.U16 R18, desc[UR50][R8.64+0x1f2] ;  /* 0x0001f23208127981 */ /* 0x000164000c1e1520 */
.L_x_284:
[----:B------:R-:W-:Y:S05]  /*7c70*/  BSYNC B1 ;  /* 0x0000000000017941 */ /* 0x000fea0003800000 */
.L_x_283:
[----:B------:R-:W-:Y:S05]  /*7c80*/  @!P0 BRA `(.L_x_285) ;  /* 0x0000002400508947 */ /* 0x000fea0003800000 */
[----:B0----5:R-:W-:-:S04]  /*7c90*/  IMAD.U32 R3, R18, 0x10000, RZ ;  /* 0x0001000012037824 */ /* 0x021fc800078e00ff */
[----:B------:R-:W-:-:S04]  /*7ca0*/  FMUL R0, R3, R22 ;  /* 0x0000001603007220 */ /* 0x000fc80000400000 */
[----:B------:R-:W-:-:S05]  /*7cb0*/  FFMA R0, R151, R23, R0 ;  /* 0x0000001797007223 */ /* 0x000fca0000000000 */
[----:B------:R-:W-:-:S05]  /*7cc0*/  F2FP.BF16.F32.PACK_AB R0, RZ, R0 ;  /* 0x00000000ff00723e */ /* 0x000fca00000010ff */
[----:B------:R0:W-:Y:S01]  /*7cd0*/  STG.E.U16 desc[UR50][R10.64+0x1f2], R0 ;  /* 0x0001f2000a007986 */ /* 0x0001e2000c101532 */
[----:B------:R-:W-:Y:S05]  /*7ce0*/  BRA `(.L_x_285) ;  /* 0x0000002400387947 */ /* 0x000fea0003800000 */
.L_x_32:
[----:B------:R-:W-:Y:S01]  /*7cf0*/  ISETP.GT.AND P0, PT, R0, 0x1, PT ;  /* 0x000000010000780c */ /* 0x000fe20003f04270 */
[----:B------:R-:W-:Y:S01]  /*7d00*/  ULDC.64 UR4, c[0x0][0x5c0] ;  /* 0x0001700000047ab9 */ /* 0x000fe20000000a00 */
[-C--:B------:R-:W-:Y:S01]  /*7d10*/  FMUL R24, R24, R23.reuse ;  /* 0x0000001718187220 */ /* 0x080fe20000400000 */
[-C--:B------:R-:W-:Y:S01]  /*7d20*/  FMUL R25, R25, R23.reuse ;  /* 0x0000001719197220 */ /* 0x080fe20000400000 */
[----:B------:R-:W-:Y:S01]  /*7d30*/  ISETP.GT.AND P3, PT, R2, RZ, P0 ;  /* 0x000000ff0200720c */ /* 0x000fe20000764270 */
[-C--:B------:R-:W-:Y:S01]  /*7d40*/  FMUL R26, R26, R23.reuse ;  /* 0x000000171a1a7220 */ /* 0x080fe20000400000 */
[----:B------:R-:W-:Y:S01]  /*7d50*/  LEA R4, P4, R168, UR4, 0x1 ;  /* 0x00000004a8047c11 */ /* 0x000fe2000f8808ff */
[-C--:B------:R-:W-:Y:S01]  /*7d60*/  FMUL R27, R27, R23.reuse ;  /* 0x000000171b1b7220 */ /* 0x080fe20000400000 */
[----:B------:R-:W-:Y:S01]  /*7d70*/  F2FP.BF16.F32.PACK_AB R24, RZ, R24 ;  /* 0x00000018ff18723e */ /* 0x000fe200000010ff */
[-C--:B------:R-:W-:Y:S01]  /*7d80*/  FMUL R28, R28, R23.reuse ;  /* 0x000000171c1c7220 */ /* 0x080fe20000400000 */
[----:B------:R-:W-:Y:S01]  /*7d90*/  LEA.HI.X R5, R168, UR5, R173, 0x1, P4 ;  /* 0x00000005a8057c11 */ /* 0x000fe2000a0f0cad */
[----:B------:R-:W-:Y:S01]  /*7da0*/  FMUL R29, R29, R23 ;  /* 0x000000171d1d7220 */ /* 0x000fe20000400000 */
[----:B------:R-:W-:Y:S01]  /*7db0*/  F2FP.BF16.F32.PACK_AB R25, RZ, R25 ;  /* 0x00000019ff19723e */ /* 0x000fe200000010ff */
[-C--:B------:R-:W-:Y:S01]  /*7dc0*/  FMUL R30, R30, R23.reuse ;  /* 0x000000171e1e7220 */ /* 0x080fe20000400000 */
[C---:B------:R-:W-:Y:S01]  /*7dd0*/  SHF.L.U64.HI R11, R10.reuse, 0x4, R11 ;  /* 0x000000040a0b7819 */ /* 0x040fe2000001020b */
[----:B------:R-:W-:Y:S01]  /*7de0*/  @P1 STG.E.U16 desc[UR50][R4.64], R24 ;  /* 0x0000001804001986 */ /* 0x000fe2000c101532 */
[----:B------:R-:W-:Y:S01]  /*7df0*/  LEA R6, P4, R10, R4, 0x4 ;  /* 0x000000040a067211 */ /* 0x000fe200078820ff */
[-C--:B------:R-:W-:Y:S01]  /*7e00*/  FMUL R31, R31, R23.reuse ;  /* 0x000000171f1f7220 */ /* 0x080fe20000400000 */
[----:B------:R-:W-:Y:S01]  /*7e10*/  ISETP.GT.AND P2, PT, R2, 0x8, P2 ;  /* 0x000000080200780c */ /* 0x000fe20001744270 */
[----:B------:R-:W-:Y:S01]  /*7e20*/  @P3 STG.E.U16 desc[UR50][R4.64+0x2], R25 ;  /* 0x0000021904003986 */ /* 0x000fe2000c101532 */
[----:B------:R-:W-:Y:S01]  /*7e30*/  ISETP.GT.AND P1, PT, R0, 0x8, PT ;  /* 0x000000080000780c */ /* 0x000fe20003f24270 */
[----:B------:R-:W-:Y:S01]  /*7e40*/  IMAD.X R7, R11, 0x1, R5, P4 ;  /* 0x000000010b077824 */ /* 0x000fe200020e0605 */
[----:B------:R-:W-:Y:S01]  /*7e50*/  ISETP.GT.AND P3, PT, R2, 0x8, P0 ;  /* 0x000000080200780c */ /* 0x000fe20000764270 */
[-C--:B------:R-:W-:Y:S01]  /*7e60*/  FMUL R32, R32, R23.reuse ;  /* 0x0000001720207220 */ /* 0x080fe20000400000 */
[----:B------:R-:W-:Y:S01]  /*7e70*/  ISETP.GT.AND P0, PT, R0, 0x9, PT ;  /* 0x000000090000780c */ /* 0x000fe20003f04270 */
[-C--:B------:R-:W-:Y:S01]  /*7e80*/  FMUL R33, R33, R23.reuse ;  /* 0x0000001721217220 */ /* 0x080fe20000400000 */
[----:B------:R-:W-:Y:S01]  /*7e90*/  ISETP.GT.AND P5, PT, R2, RZ, P1 ;  /* 0x000000ff0200720c */ /* 0x000fe20000fa4270 */
[-C--:B------:R-:W-:Y:S01]  /*7ea0*/  FMUL R34, R34, R23.reuse ;  /* 0x0000001722227220 */ /* 0x080fe20000400000 */
[----:B------:R-:W-:Y:S01]  /*7eb0*/  ISETP.GT.AND P4, PT, R2, RZ, P0 ;  /* 0x000000ff0200720c */ /* 0x000fe20000784270 */
[-C--:B------:R-:W-:Y:S01]  /*7ec0*/  FMUL R35, R35, R23.reuse ;  /* 0x0000001723237220 */ /* 0x080fe20000400000 */
[----:B------:R-:W-:Y:S01]  /*7ed0*/  F2FP.BF16.F32.PACK_AB R26, RZ, R26 ;  /* 0x0000001aff1a723e */ /* 0x000fe200000010ff */
[----:B------:R-:W-:Y:S01]  /*7ee0*/  FMUL R36, R36, R23 ;  /* 0x0000001724247220 */ /* 0x000fe20000400000 */
[----:B------:R-:W-:Y:S01]  /*7ef0*/  F2FP.BF16.F32.PACK_AB R27, RZ, R27 ;  /* 0x0000001bff1b723e */ /* 0x000fe200000010ff */
[----:B------:R-:W-:Y:S01]  /*7f00*/  FMUL R37, R37, R23 ;  /* 0x0000001725257220 */ /* 0x000fe20000400000 */
[----:B------:R-:W-:Y:S01]  /*7f10*/  F2FP.BF16.F32.PACK_AB R28, RZ, R28 ;  /* 0x0000001cff1c723e */ /* 0x000fe200000010ff */
[----:B------:R-:W-:Y:S01]  /*7f20*/  @P2 STG.E.U16 desc[UR50][R6.64], R26 ;  /* 0x0000001a06002986 */ /* 0x000fe2000c101532 */
[----:B------:R-:W-:Y:S01]  /*7f30*/  F2FP.BF16.F32.PACK_AB R29, RZ, R29 ;  /* 0x0000001dff1d723e */ /* 0x000fe200000010ff */
[-C--:B------:R-:W-:Y:S01]  /*7f40*/  FMUL R38, R38, R23.reuse ;  /* 0x0000001726267220 */ /* 0x080fe20000400000 */
[----:B------:R-:W-:Y:S01]  /*7f50*/  ISETP.GT.AND P1, PT, R2, 0x8, P1 ;  /* 0x000000080200780c */ /* 0x000fe20000f24270 */
[----:B------:R-:W-:Y:S01]  /*7f60*/  @P3 STG.E.U16 desc[UR50][R6.64+0x2], R27 ;  /* 0x0000021b06003986 */ /* 0x000fe2000c101532 */
[----:B------:R-:W-:Y:S01]  /*7f70*/  ISETP.GT.AND P3, PT, R0, 0x10, PT ;  /* 0x000000100000780c */ /* 0x000fe20003f64270 */
[-C--:B------:R-:W-:Y:S01]  /*7f80*/  FMUL R39, R39, R23.reuse ;  /* 0x0000001727277220 */ /* 0x080fe20000400000 */
[----:B------:R-:W-:Y:S01]  /*7f90*/  ISETP.GT.AND P2, PT, R2, 0x8, P0 ;  /* 0x000000080200780c */ /* 0x000fe20000744270 */
[----:B------:R-:W-:Y:S01]  /*7fa0*/  @P5 STG.E.U16 desc[UR50][R4.64+0x10], R28 ;  /* 0x0000101c04005986 */ /* 0x000fe2000c101532 */
[----:B------:R-:W-:Y:S01]  /*7fb0*/  ISETP.GT.AND P0, PT, R0, 0x11, PT ;  /* 0x000000110000780c */ /* 0x000fe20003f04270 */
[-C--:B------:R-:W-:Y:S01]  /*7fc0*/  FMUL R40, R40, R23.reuse ;  /* 0x0000001728287220 */ /* 0x080fe20000400000 */
[----:B------:R-:W-:Y:S01]  /*7fd0*/  F2FP.BF16.F32.PACK_AB R30, RZ, R30 ;  /* 0x0000001eff1e723e */ /* 0x000fe200000010ff */
[----:B------:R-:W-:Y:S01]  /*7fe0*/  @P4 STG.E.U16 desc[UR50][R4.64+0x12], R29 ;  /* 0x0000121d04004986 */ /* 0x000fe2000c101532 */
[C---:B------:R-:W-:Y:S01]  /*7ff0*/  ISETP.GT.AND P4, PT, R2.reuse, RZ, P3 ;  /* 0x000000ff0200720c */ /* 0x040fe20001f84270 */
[----:B------:R-:W-:Y:S01]  /*8000*/  FMUL R41, R41, R23 ;  /* 0x0000001729297220 */ /* 0x000fe20000400000 */
[----:B------:R-:W-:Y:S01]  /*8010*/  ISETP.GT.AND P5, PT, R2, RZ, P0 ;  /* 0x000000ff0200720c */ /* 0x000fe200007a4270 */
[----:B------:R-:W-:Y:S01]  /*8020*/  @P1 STG.E.U16 desc[UR50][R6.64+0x10], R30 ;  /* 0x0000101e06001986 */ /* 0x000fe2000c101532 */
[----:B------:R-:W-:Y:S01]  /*8030*/  F2FP.BF16.F32.PACK_AB R31, RZ, R31 ;  /* 0x0000001fff1f723e */ /* 0x000fe200000010ff */
[-C--:B------:R-:W-:Y:S01]  /*8040*/  FMUL R42, R42, R23.reuse ;  /* 0x000000172a2a7220 */ /* 0x080fe20000400000 */
[----:B------:R-:W-:Y:S01]  /*8050*/  F2FP.BF16.F32.PACK_AB R32, RZ, R32 ;  /* 0x00000020ff20723e */ /* 0x000fe200000010ff */
[----:B------:R-:W-:Y:S01]  /*8060*/  FMUL R43, R43, R23 ;  /* 0x000000172b2b7220 */ /* 0x000fe20000400000 */
[----:B------:R-:W-:Y:S01]  /*8070*/  ISETP.GT.AND P1, PT, R2, 0x8, P3 ;  /* 0x000000080200780c */ /* 0x000fe20001f24270 */
[----:B------:R-:W-:Y:S01]  /*8080*/  @P2 STG.E.U16 desc[UR50][R6.64+0x12], R31 ;  /* 0x0000121f06002986 */ /* 0x000fe2000c101532 */
[----:B------:R-:W-:Y:S01]  /*8090*/  F2FP.BF16.F32.PACK_AB R33, RZ, R33 ;  /* 0x00000021ff21723e */ /* 0x000fe200000010ff */
[-C--:B------:R-:W-:Y:S01]  /*80a0*/  FMUL R44, R44, R23.reuse ;  /* 0x000000172c2c7220 */ /* 0x080fe20000400000 */
[----:B------:R-:W-:Y:S01]  /*80b0*/  ISETP.GT.AND P3, PT, R0, 0x18, PT ;  /* 0x000000180000780c */ /* 0x000fe20003f64270 */
[----:B------:R-:W-:Y:S01]  /*80c0*/  @P4 STG.E.U16 desc[UR50][R4.64+0x20], R32 ;  /* 0x0000202004004986 */ /* 0x000fe2000c101532 */
[----:B------:R-:W-:Y:S01]  /*80d0*/  ISETP.GT.AND P2, PT, R2, 0x8, P0 ;  /* 0x000000080200780c */ /* 0x000fe20000744270 */
[-C--:B------:R-:W-:Y:S01]  /*80e0*/  FMUL R45, R45, R23.reuse ;  /* 0x000000172d2d7220 */ /* 0x080fe20000400000 */
[----:B------:R-:W-:Y:S01]  /*80f0*/  ISETP.GT.AND P0, PT, R0, 0x19, PT ;  /* 0x000000190000780c */ /* 0x000fe20003f04270 */
[----:B------:R-:W-:Y:S01]  /*8100*/  @P5 STG.E.U16 desc[UR50][R4.64+0x22], R33 ;  /* 0x0000222104005986 */ /* 0x000fe2000c101532 */
[----:B------:R-:W-:Y:S01]  /*8110*/  ISETP.GT.AND P4, PT, R2, RZ, P3 ;  /* 0x000000ff0200720c */ /* 0x000fe20001f84270 */
[-C--:B------:R-:W-:Y:S01]  /*8120*/  FMUL R46, R46, R23.reuse ;  /* 0x000000172e2e7220 */ /* 0x080fe20000400000 */
[----:B------:R-:W-:Y:S01]  /*8130*/  ISETP.GT.AND P5, PT, R2, RZ, P0 ;  /* 0x000000ff0200720c */ /* 0x000fe200007a4270 */
[-C--:B------:R-:W-:Y:S01]  /*8140*/  FMUL R47, R47, R23.reuse ;  /* 0x000000172f2f7220 */ /* 0x080fe20000400000 */
[----:B------:R-:W-:Y:S01]  /*8150*/  F2FP.BF16.F32.PACK_AB R34, RZ, R34 ;  /* 0x00000022ff22723e */ /* 0x000fe200000010ff */
[----:B------:R-:W-:Y:S01]  /*8160*/  FMUL R48, R48, R23 ;  /* 0x0000001730307220 */ /* 0x000fe20000400000 */
[----:B------:R-:W-:Y:S01]  /*8170*/  F2FP.BF16.F32.PACK_AB R35, RZ, R35 ;  /* 0x00000023ff23723e */ /* 0x000fe200000010ff */
[-C--:B------:R-:W-:Y:S01]  /*8180*/  FMUL R49, R49, R23.reuse ;  /* 0x0000001731317220 */ /* 0x080fe20000400000 */
[----:B------:R-:W-:Y:S01]  /*8190*/  F2FP.BF16.F32.PACK_AB R36, RZ, R36 ;  /* 0x00000024ff24723e */ /* 0x000fe200000010ff */
[----:B------:R-:W-:Y:S01]  /*81a0*/  @P1 STG.E.U16 desc[UR50][R6.64+0x20], R34 ;  /* 0x0000202206001986 */ /* 0x000fe2000c101532 */
[----:B------:R-:W-:Y:S01]  /*81b0*/  ISETP.GT.AND P1, PT, R2, 0x8, P3 ;  /* 0x000000080200780c */ /* 0x000fe20001f24270 */
[----:B------:R-:W-:Y:S01]  /*81c0*/  FMUL R50, R50, R23 ;  /* 0x0000001732327220 */ /* 0x000fe20000400000 */
[----:B------:R-:W-:Y:S01]  /*81d0*/  F2FP.BF16.F32.PACK_AB R37, RZ, R37 ;  /* 0x00000025ff25723e */ /* 0x000fe200000010ff */
[----:B------:R-:W-:Y:S01]  /*81e0*/  @P2 STG.E.U16 desc[UR50][R6.64+0x22], R35 ;  /* 0x0000222306002986 */ /* 0x000fe2000c101532 */
[----:B------:R-:W-:Y:S01]  /*81f0*/  ISETP.GT.AND P3, PT, R0, 0x20, PT ;  /* 0x000000200000780c */ /* 0x000fe20003f64270 */
[-C--:B------:R-:W-:Y:S01]  /*8200*/  FMUL R51, R51, R23.reuse ;  /* 0x0000001733337220 */ /* 0x080fe20000400000 */
[----:B------:R-:W-:Y:S01]  /*8210*/  ISETP.GT.AND P2, PT, R2, 0x8, P0 ;  /* 0x000000080200780c */ /* 0x000fe20000744270 */
[----:B------:R-:W-:Y:S01]  /*8220*/  @P4 STG.E.U16 desc[UR50][R4.64+0x30], R36 ;  /* 0x0000302404004986 */ /* 0x000fe2000c101532 */
[----:B------:R-:W-:Y:S01]  /*8230*/  ISETP.GT.AND P0, PT, R0, 0x21, PT ;  /* 0x000000210000780c */ /* 0x000fe20003f04270 */
[-C--:B------:R-:W-:Y:S01]  /*8240*/  FMUL R52, R52, R23.reuse ;  /* 0x0000001734347220 */ /* 0x080fe20000400000 */
[C---:B------:R-:W-:Y:S01]  /*8250*/  ISETP.GT.AND P4, PT, R2.reuse, RZ, P3 ;  /* 0x000000ff0200720c */ /* 0x040fe20001f84270 */
[----:B------:R-:W-:Y:S01]  /*8260*/  @P5 STG.E.U16 desc[UR50][R4.64+0x32], R37 ;  /* 0x0000322504005986 */ /* 0x000fe2000c101532 */
        /* <DEDUP_REMOVED lines=328> */
[----:B------:R-:W-:-:S02]  /*96f0*/  ISETP.GT.AND P1, PT, R2, 0x8, P3 ;  /* 0x000000080200780c */ /* 0x000fc40001f24270 */
[----:B------:R-:W-:Y:S01]  /*9700*/  F2FP.BF16.F32.PACK_AB R105, RZ, R105 ;  /* 0x00000069ff69723e */ /* 0x000fe200000010ff */
[----:B------:R-:W-:Y:S01]  /*9710*/  @P2 STG.E.U16 desc[UR50][R6.64+0x132], R103 ;  /* 0x0001326706002986 */ /* 0x000fe2000c101532 */
[----:B------:R-:W-:Y:S02]  /*9720*/  ISETP.GT.AND P3, PT, R0, 0xa8, PT ;  /* 0x000000a80000780c */ /* 0x000fe40003f64270 */
[----:B------:R-:W-:Y:S01]  /*9730*/  ISETP.GT.AND P2, PT, R2, 0x8, P0 ;  /* 0x000000080200780c */ /* 0x000fe20000744270 */
[----:B------:R-:W-:Y:S01]  /*9740*/  @P4 STG.E.U16 desc[UR50][R4.64+0x140], R104 ;  /* 0x0001406804004986 */ /* 0x000fe2000c101532 */
[----:B------:R-:W-:Y:S02]  /*9750*/  ISETP.GT.AND P0, PT, R0, 0xa9, PT ;  /* 0x000000a90000780c */ /* 0x000fe40003f04270 */
[C---:B------:R-:W-:Y:S01]  /*9760*/  ISETP.GT.AND P4, PT, R2.reuse, RZ, P3 ;  /* 0x000000ff0200720c */ /* 0x040fe20001f84270 */
[----:B------:R-:W-:Y:S01]  /*9770*/  @P5 STG.E.U16 desc[UR50][R4.64+0x142], R105 ;  /* 0x0001426904005986 */ /* 0x000fe2000c101532 */
[----:B------:R-:W-:-:S02]  /*9780*/  ISETP.GT.AND P5, PT, R2, RZ, P0 ;  /* 0x000000ff0200720c */ /* 0x000fc400007a4270 */
[----:B------:R-:W-:Y:S02]  /*9790*/  F2FP.BF16.F32.PACK_AB R106, RZ, R106 ;  /* 0x0000006aff6a723e */ /* 0x000fe400000010ff */
[----:B------:R-:W-:Y:S02]  /*97a0*/  F2FP.BF16.F32.PACK_AB R107, RZ, R107 ;  /* 0x0000006bff6b723e */ /* 0x000fe400000010ff */
[----:B------:R-:W-:Y:S01]  /*97b0*/  F2FP.BF16.F32.PACK_AB R108, RZ, R108 ;  /* 0x0000006cff6c723e */ /* 0x000fe200000010ff */
[----:B------:R-:W-:Y:S01]  /*97c0*/  @P1 STG.E.U16 desc[UR50][R6.64+0x140], R106 ;  /* 0x0001406a06001986 */ /* 0x000fe2000c101532 */
[----:B------:R-:W-:Y:S02]  /*97d0*/  ISETP.GT.AND P1, PT, R2, 0x8, P3 ;  /* 0x000000080200780c */ /* 0x000fe40001f24270 */
[----:B------:R-:W-:Y:S01]  /*97e0*/  F2FP.BF16.F32.PACK_AB R109, RZ, R109 ;  /* 0x0000006dff6d723e */ /* 0x000fe200000010ff */
[----:B------:R-:W-:Y:S01]  /*97f0*/  @P2 STG.E.U16 desc[UR50][R6.64+0x142], R107 ;  /* 0x0001426b06002986 */ /* 0x000fe2000c101532 */
[----:B------:R-:W-:-:S02]  /*9800*/  ISETP.GT.AND P3, PT, R0, 0xb0, PT ;  /* 0x000000b00000780c */ /* 0x000fc40003f64270 */
[----:B------:R-:W-:Y:S01]  /*9810*/  ISETP.GT.AND P2, PT, R2, 0x8, P0 ;  /* 0x000000080200780c */ /* 0x000fe20000744270 */
[----:B------:R-:W-:Y:S01]  /*9820*/  @P4 STG.E.U16 desc[UR50][R4.64+0x150], R108 ;  /* 0x0001506c04004986 */ /* 0x000fe2000c101532 */
[----:B------:R-:W-:Y:S02]  /*9830*/  ISETP.GT.AND P0, PT, R0, 0xb1, PT ;  /* 0x000000b10000780c */ /* 0x000fe40003f04270 */
[C---:B------:R-:W-:Y:S01]  /*9840*/  ISETP.GT.AND P4, PT, R2.reuse, RZ, P3 ;  /* 0x000000ff0200720c */ /* 0x040fe20001f84270 */
[----:B------:R-:W-:Y:S01]  /*9850*/  @P5 STG.E.U16 desc[UR50][R4.64+0x152], R109 ;  /* 0x0001526d04005986 */ /* 0x000fe2000c101532 */
[----:B------:R-:W-:Y:S02]  /*9860*/  ISETP.GT.AND P5, PT, R2, RZ, P0 ;  /* 0x000000ff0200720c */ /* 0x000fe400007a4270 */
[----:B------:R-:W-:Y:S02]  /*9870*/  F2FP.BF16.F32.PACK_AB R110, RZ, R110 ;  /* 0x0000006eff6e723e */ /* 0x000fe400000010ff */
[----:B------:R-:W-:-:S02]  /*9880*/  F2FP.BF16.F32.PACK_AB R111, RZ, R111 ;  /* 0x0000006fff6f723e */ /* 0x000fc400000010ff */
[----:B------:R-:W-:Y:S01]  /*9890*/  F2FP.BF16.F32.PACK_AB R112, RZ, R112 ;  /* 0x00000070ff70723e */ /* 0x000fe200000010ff */
[----:B------:R-:W-:Y:S01]  /*98a0*/  @P1 STG.E.U16 desc[UR50][R6.64+0x150], R110 ;  /* 0x0001506e06001986 */ /* 0x000fe2000c101532 */
[----:B------:R-:W-:Y:S02]  /*98b0*/  ISETP.GT.AND P1, PT, R2, 0x8, P3 ;  /* 0x000000080200780c */ /* 0x000fe40001f24270 */
[----:B------:R-:W-:Y:S01]  /*98c0*/  F2FP.BF16.F32.PACK_AB R113, RZ, R113 ;  /* 0x00000071ff71723e */ /* 0x000fe200000010ff */
[----:B------:R-:W-:Y:S01]  /*98d0*/  @P2 STG.E.U16 desc[UR50][R6.64+0x152], R111 ;  /* 0x0001526f06002986 */ /* 0x000fe2000c101532 */
[----:B------:R-:W-:Y:S02]  /*98e0*/  ISETP.GT.AND P3, PT, R0, 0xb8, PT ;  /* 0x000000b80000780c */ /* 0x000fe40003f64270 */
[----:B------:R-:W-:Y:S01]  /*98f0*/  ISETP.GT.AND P2, PT, R2, 0x8, P0 ;  /* 0x000000080200780c */ /* 0x000fe20000744270 */
[----:B------:R-:W-:Y:S01]  /*9900*/  @P4 STG.E.U16 desc[UR50][R4.64+0x160], R112 ;  /* 0x0001607004004986 */ /* 0x000fe2000c101532 */
[----:B------:R-:W-:-:S02]  /*9910*/  ISETP.GT.AND P0, PT, R0, 0xb9, PT ;  /* 0x000000b90000780c */ /* 0x000fc40003f04270 */
[C---:B------:R-:W-:Y:S01]  /*9920*/  ISETP.GT.AND P4, PT, R2.reuse, RZ, P3 ;  /* 0x000000ff0200720c */ /* 0x040fe20001f84270 */
[----:B------:R-:W-:Y:S01]  /*9930*/  @P5 STG.E.U16 desc[UR50][R4.64+0x162], R113 ;  /* 0x0001627104005986 */ /* 0x000fe2000c101532 */
[C---:B------:R-:W-:Y:S02]  /*9940*/  ISETP.GT.AND P5, PT, R2.reuse, RZ, P0 ;  /* 0x000000ff0200720c */ /* 0x040fe400007a4270 */
[----:B------:R-:W-:Y:S02]  /*9950*/  F2FP.BF16.F32.PACK_AB R114, RZ, R114 ;  /* 0x00000072ff72723e */ /* 0x000fe400000010ff */
[----:B------:R-:W-:Y:S02]  /*9960*/  F2FP.BF16.F32.PACK_AB R115, RZ, R115 ;  /* 0x00000073ff73723e */ /* 0x000fe400000010ff */
        /* <DEDUP_REMOVED lines=58> */
[C---:B------:R-:W-:Y:S02]  /*9d10*/  ISETP.GT.AND P1, PT, R2.reuse, 0x8, P2 ;  /* 0x000000080200780c */ /* 0x040fe40001724270 */
[----:B------:R-:W-:Y:S01]  /*9d20*/  F2FP.BF16.F32.PACK_AB R133, RZ, R133 ;  /* 0x00000085ff85723e */ /* 0x000fe200000010ff */
[----:B------:R-:W-:Y:S01]  /*9d30*/  @P0 STG.E.U16 desc[UR50][R6.64+0x1a2], R131 ;  /* 0x0001a28306000986 */ /* 0x000fe2000c101532 */
[----:B------:R-:W-:-:S02]  /*9d40*/  ISETP.GT.AND P2, PT, R2, 0x8, P3 ;  /* 0x000000080200780c */ /* 0x000fc40001f44270 */
[C---:B------:R-:W-:Y:S01]  /*9d50*/  ISETP.GT.AND P3, PT, R0.reuse, 0xe0, PT ;  /* 0x000000e00000780c */ /* 0x040fe20003f64270 */
        /* <DEDUP_REMOVED lines=9> */
[----:B------:R-:W-:Y:S02]  /*9df0*/  F2FP.BF16.F32.PACK_AB R137, RZ, R137 ;  /* 0x00000089ff89723e */ /* 0x000fe400000010ff */
[C---:B------:R-:W-:Y:S01]  /*9e00*/  ISETP.GT.AND P1, PT, R2.reuse, 0x8, P3 ;  /* 0x000000080200780c */ /* 0x040fe20001f24270 */
[----:B------:R-:W-:Y:S01]  /*9e10*/  @P2 STG.E.U16 desc[UR50][R6.64+0x1b2], R135 ;  /* 0x0001b28706002986 */ /* 0x000fe2000c101532 */
[----:B------:R-:W-:Y:S02]  /*9e20*/  ISETP.GT.AND P0, PT, R2, 0x8, P0 ;  /* 0x000000080200780c */ /* 0x000fe40000704270 */
[----:B------:R-:W-:Y:S01]  /*9e30*/  F2FP.BF16.F32.PACK_AB R138, RZ, R138 ;  /* 0x0000008aff8a723e */ /* 0x000fe200000010ff */
[----:B------:R-:W-:Y:S01]  /*9e40*/  @P4 STG.E.U16 desc[UR50][R4.64+0x1c0], R136 ;  /* 0x0001c08804004986 */ /* 0x000fe2000c101532 */
[----:B------:R-:W-:-:S02]  /*9e50*/  ISETP.GT.AND P4, PT, R0, 0xe8, PT ;  /* 0x000000e80000780c */ /* 0x000fc40003f84270 */
[----:B------:R-:W-:Y:S01]  /*9e60*/  F2FP.BF16.F32.PACK_AB R139, RZ, R139 ;  /* 0x0000008bff8b723e */ /* 0x000fe200000010ff */
[----:B------:R-:W-:Y:S01]  /*9e70*/  @P5 STG.E.U16 desc[UR50][R4.64+0x1c2], R137 ;  /* 0x0001c28904005986 */ /* 0x000fe2000c101532 */
[----:B------:R-:W-:Y:S02]  /*9e80*/  ISETP.GT.AND P5, PT, R0, 0xe9, PT ;  /* 0x000000e90000780c */ /* 0x000fe40003fa4270 */
[C---:B------:R-:W-:Y:S01]  /*9e90*/  ISETP.GT.AND P2, PT, R2.reuse, RZ, P4 ;  /* 0x000000ff0200720c */ /* 0x040fe20002744270 */
[----:B------:R-:W-:Y:S01]  /*9ea0*/  @P1 STG.E.U16 desc[UR50][R6.64+0x1c0], R138 ;  /* 0x0001c08a06001986 */ /* 0x000fe2000c101532 */
[C---:B------:R-:W-:Y:S02]  /*9eb0*/  ISETP.GT.AND P6, PT, R2.reuse, RZ, P5 ;  /* 0x000000ff0200720c */ /* 0x040fe40002fc4270 */
[----:B------:R-:W-:Y:S01]  /*9ec0*/  ISETP.GT.AND P4, PT, R2, 0x8, P4 ;  /* 0x000000080200780c */ /* 0x000fe20002784270 */
[----:B------:R-:W-:Y:S01]  /*9ed0*/  @P0 STG.E.U16 desc[UR50][R6.64+0x1c2], R139 ;  /* 0x0001c28b06000986 */ /* 0x000fe2000c101532 */
[----:B------:R-:W-:-:S02]  /*9ee0*/  F2FP.BF16.F32.PACK_AB R140, RZ, R140 ;  /* 0x0000008cff8c723e */ /* 0x000fc400000010ff */
[----:B------:R-:W-:Y:S02]  /*9ef0*/  F2FP.BF16.F32.PACK_AB R141, RZ, R141 ;  /* 0x0000008dff8d723e */ /* 0x000fe400000010ff */
[C---:B------:R-:W-:Y:S02]  /*9f00*/  ISETP.GT.AND P3, PT, R0.reuse, 0xf0, PT ;  /* 0x000000f00000780c */ /* 0x040fe40003f64270 */
[----:B------:R-:W-:Y:S01]  /*9f10*/  F2FP.BF16.F32.PACK_AB R142, RZ, R142 ;  /* 0x0000008eff8e723e */ /* 0x000fe200000010ff */
[----:B------:R-:W-:Y:S01]  /*9f20*/  @P2 STG.E.U16 desc[UR50][R4.64+0x1d0], R140 ;  /* 0x0001d08c04002986 */ /* 0x000fe2000c101532 */
[----:B------:R-:W-:Y:S02]  /*9f30*/  ISETP.GT.AND P2, PT, R0, 0xf1, PT ;  /* 0x000000f10000780c */ /* 0x000fe40003f44270 */
[----:B------:R-:W-:Y:S01]  /*9f40*/  F2FP.BF16.F32.PACK_AB R143, RZ, R143 ;  /* 0x0000008fff8f723e */ /* 0x000fe200000010ff */
[----:B------:R-:W-:Y:S01]  /*9f50*/  @P6 STG.E.U16 desc[UR50][R4.64+0x1d2], R141 ;  /* 0x0001d28d04006986 */ /* 0x000fe2000c101532 */
[----:B------:R-:W-:-:S02]  /*9f60*/  ISETP.GT.AND P6, PT, R2, 0x8, P5 ;  /* 0x000000080200780c */ /* 0x000fc40002fc4270 */
[C---:B------:R-:W-:Y:S01]  /*9f70*/  ISETP.GT.AND P5, PT, R2.reuse, RZ, P3 ;  /* 0x000000ff0200720c */ /* 0x040fe20001fa4270 */
[----:B------:R-:W-:Y:S01]  /*9f80*/  @P4 STG.E.U16 desc[UR50][R6.64+0x1d0], R142 ;  /* 0x0001d08e06004986 */ /* 0x000fe2000c101532 */
[C---:B------:R-:W-:Y:S02]  /*9f90*/  ISETP.GT.AND P4, PT, R2.reuse, RZ, P2 ;  /* 0x000000ff0200720c */ /* 0x040fe40001784270 */
[----:B------:R-:W-:Y:S02]  /*9fa0*/  F2FP.BF16.F32.PACK_AB R144, RZ, R144 ;  /* 0x00000090ff90723e */ /* 0x000fe400000010ff */
[----:B------:R-:W-:Y:S02]  /*9fb0*/  ISETP.GT.AND P3, PT, R2, 0x8, P3 ;  /* 0x000000080200780c */ /* 0x000fe40001f64270 */
[C---:B------:R-:W-:Y:S02]  /*9fc0*/  ISETP.GT.AND P0, PT, R0.reuse, 0xf9, PT ;  /* 0x000000f90000780c */ /* 0x040fe40003f04270 */
[----:B------:R-:W-:Y:S01]  /*9fd0*/  ISETP.GT.AND P1, PT, R0, 0xf8, PT ;  /* 0x000000f80000780c */ /* 0x000fe20003f24270 */
[----:B------:R-:W-:Y:S01]  /*9fe0*/  @P6 STG.E.U16 desc[UR50][R6.64+0x1d2], R143 ;  /* 0x0001d28f06006986 */ /* 0x000fe2000c101532 */
[----:B------:R-:W-:-:S02]  /*9ff0*/  ISETP.GT.AND P2, PT, R2, 0x8, P2 ;  /* 0x000000080200780c */ /* 0x000fc40001744270 */
[C---:B------:R-:W-:Y:S01]  /*a000*/  ISETP.GT.AND P6, PT, R2.reuse, RZ, P1 ;  /* 0x000000ff0200720c */ /* 0x040fe20000fc4270 */
[----:B------:R-:W-:Y:S01]  /*a010*/  @P5 STG.E.U16 desc[UR50][R4.64+0x1e0], R144 ;  /* 0x0001e09004005986 */ /* 0x000fe2000c101532 */
[C---:B------:R-:W-:Y:S01]  /*a020*/  ISETP.GT.AND P5, PT, R2.reuse, RZ, P0 ;  /* 0x000000ff0200720c */ /* 0x040fe200007a4270 */
[----:B------:R-:W-:Y:S01]  /*a030*/  @P4 IMAD.MOV.U32 R3, RZ, RZ, R5 ;  /* 0x000000ffff034224 */ /* 0x000fe200078e0005 */
[C---:B------:R-:W-:Y:S02]  /*a040*/  ISETP.GT.AND P1, PT, R2.reuse, 0x8, P1 ;  /* 0x000000080200780c */ /* 0x040fe40000f24270 */
[----:B------:R-:W-:Y:S01]  /*a050*/  ISETP.GT.AND P0, PT, R2, 0x8, P0 ;  /* 0x000000080200780c */ /* 0x000fe20000704270 */
[----:B------:R-:W-:Y:S01]  /*a060*/  @P4 IMAD.MOV.U32 R2, RZ, RZ, R4 ;  /* 0x000000ffff024224 */ /* 0x000fe200078e0004 */
[----:B------:R-:W-:Y:S02]  /*a070*/  F2FP.BF16.F32.PACK_AB R145, RZ, R145 ;  /* 0x00000091ff91723e */ /* 0x000fe400000010ff */
[----:B------:R-:W-:-:S02]  /*a080*/  F2FP.BF16.F32.PACK_AB R146, RZ, R146 ;  /* 0x00000092ff92723e */ /* 0x000fc400000010ff */
[----:B------:R-:W-:Y:S01]  /*a090*/  F2FP.BF16.F32.PACK_AB R147, RZ, R147 ;  /* 0x00000093ff93723e */ /* 0x000fe200000010ff */
[----:B------:R0:W-:Y:S01]  /*a0a0*/  @P4 STG.E.U16 desc[UR50][R2.64+0x1e2], R145 ;  /* 0x0001e29102004986 */ /* 0x0001e2000c101532 */
[----:B------:R-:W-:Y:S02]  /*a0b0*/  F2FP.BF16.F32.PACK_AB R148, RZ, R148 ;  /* 0x00000094ff94723e */ /* 0x000fe400000010ff */
[----:B------:R-:W-:Y:S02]  /*a0c0*/  F2FP.BF16.F32.PACK_AB R149, RZ, R149 ;  /* 0x00000095ff95723e */ /* 0x000fe400000010ff */
[----:B------:R-:W-:Y:S02]  /*a0d0*/  F2FP.BF16.F32.PACK_AB R150, RZ, R150 ;  /* 0x00000096ff96723e */ /* 0x000fe400000010ff */
[----:B------:R-:W-:Y:S01]  /*a0e0*/  F2FP.BF16.F32.PACK_AB R151, RZ, R151 ;  /* 0x00000097ff97723e */ /* 0x000fe200000010ff */
[----:B0-----:R-:W-:Y:S02]  /*a0f0*/  @P3 IMAD.MOV.U32 R2, RZ, RZ, R6 ;  /* 0x000000ffff023224 */ /* 0x001fe400078e0006 */
[----:B------:R-:W-:-:S05]  /*a100*/  @P3 IMAD.MOV.U32 R3, RZ, RZ, R7 ;  /* 0x000000ffff033224 */ /* 0x000fca00078e0007 */
[----:B------:R0:W-:Y:S02]  /*a110*/  @P3 STG.E.U16 desc[UR50][R2.64+0x1e0], R146 ;  /* 0x0001e09202003986 */ /* 0x0001e4000c101532 */
[----:B0-----:R-:W-:Y:S02]  /*a120*/  @P2 IMAD.MOV.U32 R2, RZ, RZ, R6 ;  /* 0x000000ffff022224 */ /* 0x001fe400078e0006 */
[----:B------:R-:W-:-:S05]  /*a130*/  @P2 IMAD.MOV.U32 R3, RZ, RZ, R7 ;  /* 0x000000ffff032224 */ /* 0x000fca00078e0007 */
[----:B------:R0:W-:Y:S02]  /*a140*/  @P2 STG.E.U16 desc[UR50][R2.64+0x1e2], R147 ;  /* 0x0001e29302002986 */ /* 0x0001e4000c101532 */
[----:B0-----:R-:W-:Y:S02]  /*a150*/  @P6 IMAD.MOV.U32 R2, RZ, RZ, R4 ;  /* 0x000000ffff026224 */ /* 0x001fe400078e0004 */
[----:B------:R-:W-:-:S05]  /*a160*/  @P6 IMAD.MOV.U32 R3, RZ, RZ, R5 ;  /* 0x000000ffff036224 */ /* 0x000fca00078e0005 */
[----:B------:R0:W-:Y:S04]  /*a170*/  @P6 STG.E.U16 desc[UR50][R2.64+0x1f0], R148 ;  /* 0x0001f09402006986 */ /* 0x0001e8000c101532 */
[----:B------:R1:W-:Y:S01]  /*a180*/  @P5 STG.E.U16 desc[UR50][R4.64+0x1f2], R149 ;  /* 0x0001f29504005986 */ /* 0x0003e2000c101532 */
[----:B0-----:R-:W-:Y:S02]  /*a190*/  @P1 IMAD.MOV.U32 R2, RZ, RZ, R6 ;  /* 0x000000ffff021224 */ /* 0x001fe400078e0006 */
[----:B------:R-:W-:-:S05]  /*a1a0*/  @P1 IMAD.MOV.U32 R3, RZ, RZ, R7 ;  /* 0x000000ffff031224 */ /* 0x000fca00078e0007 */
[----:B------:R1:W-:Y:S04]  /*a1b0*/  @P1 STG.E.U16 desc[UR50][R2.64+0x1f0], R150 ;  /* 0x0001f09602001986 */ /* 0x0003e8000c101532 */
[----:B------:R1:W-:Y:S02]  /*a1c0*/  @P0 STG.E.U16 desc[UR50][R6.64+0x1f2], R151 ;  /* 0x0001f29706000986 */ /* 0x0003e4000c101532 */
.L_x_285:
[----:B------:R-:W-:Y:S05]  /*a1d0*/  BSYNC B0 ;  /* 0x0000000000007941 */ /* 0x000fea0003800000 */
.L_x_31:
[----:B-1----:R-:W-:Y:S01]  /*a1e0*/  IMAD.U32 R2, RZ, RZ, UR46 ;  /* 0x0000002eff027e24 */ /* 0x002fe2000f8e00ff */
[----:B------:R-:W-:Y:S01]  /*a1f0*/  ULDC.64 UR4, c[0x0][0x650] ;  /* 0x0001940000047ab9 */ /* 0x000fe20000000a00 */
[----:B0-----:R-:W-:Y:S01]  /*a200*/  IMAD.U32 R0, RZ, RZ, UR37 ;  /* 0x00000025ff007e24 */ /* 0x001fe2000f8e00ff */
[----:B------:R0:W-:Y:S01]  /*a210*/  SYNCS.ARRIVE.TRANS64.A1T0 RZ, [R158+UR43], RZ ;  /* 0x000000ff9eff79a7 */ /* 0x0001e2000810002b */
[----:B------:R-:W-:Y:S01]  /*a220*/  IMAD.U32 R3, RZ, RZ, UR47 ;  /* 0x0000002fff037e24 */ /* 0x000fe2000f8e00ff */
[C---:B------:R-:W-:Y:S01]  /*a230*/  LEA R16, P0, R2.reuse, R16, 0x1 ;  /* 0x0000001002107211 */ /* 0x040fe200078008ff */
[----:B-----5:R-:W-:Y:S02]  /*a240*/  IMAD.MOV.U32 R18, RZ, RZ, -0x1 ;  /* 0xffffffffff127424 */ /* 0x020fe400078e00ff */
[----:B------:R-:W-:Y:S01]  /*a250*/  IMAD.MOV.U32 R19, RZ, RZ, -0x1 ;  /* 0xffffffffff137424 */ /* 0x000fe200078e00ff */
[----:B------:R-:W-:Y:S01]  /*a260*/  LEA.HI.X R17, R2, R17, R0, 0x1, P0 ;  /* 0x0000001102117211 */ /* 0x000fe200000f0c00 */
[----:B------:R-:W-:Y:S01]  /*a270*/  IMAD.MOV.U32 R2, RZ, RZ, -0x1 ;  /* 0xffffffffff027424 */ /* 0x000fe200078e00ff */
[----:B------:R-:W-:-:S02]  /*a280*/  ISETP.GE.U32.AND P0, PT, R16, UR4, PT ;  /* 0x0000000410007c0c */ /* 0x000fc4000bf06070 */
[----:B------:R-:W-:Y:S02]  /*a290*/  PRMT R0, RZ, 0x7610, R0 ;  /* 0x00007610ff007816 */ /* 0x000fe40000000000 */
[----:B------:R-:W-:-:S13]  /*a2a0*/  ISETP.GE.U32.AND.EX P0, PT, R17, UR5, PT, P0 ;  /* 0x0000000511007c0c */ /* 0x000fda000bf06100 */
[----:B0-----:R-:W-:Y:S05]  /*a2b0*/  @P0 BRA `(.L_x_286) ;  /* 0x00000004008c0947 */ /* 0x001fea0003800000 */
[----:B------:R-:W0:Y:S01]  /*a2c0*/  S2UR UR7, SR_CTAID.X ;  /* 0x00000000000779c3 */ /* 0x000e220000002500 */
[----:B------:R-:W-:Y:S01]  /*a2d0*/  ULDC.64 UR4, c[0x0][0x628] ;  /* 0x00018a0000047ab9 */ /* 0x000fe20000000a00 */
[----:B------:R-:W-:Y:S01]  /*a2e0*/  ULDC UR6, c[0x0][0x150] ;  /* 0x0000540000067ab9 */ /* 0x000fe20000000800 */
[----:B------:R-:W-:Y:S01]  /*a2f0*/  ISETP.NE.U32.AND P0, PT, RZ, UR4, PT ;  /* 0x00000004ff007c0c */ /* 0x000fe2000bf05070 */
[----:B------:R-:W-:Y:S01]  /*a300*/  ULDC UR15, c[0x0][0x630] ;  /* 0x00018c00000f7ab9 */ /* 0x000fe20000000800 */
[C---:B------:R-:W-:Y:S01]  /*a310*/  R2UR UR16, R16.reuse ;  /* 0x00000000101072ca */ /* 0x040fe200000e0000 */
[----:B------:R-:W-:Y:S01]  /*a320*/  ULDC UR18, c[0x0][0x154] ;  /* 0x0000550000127ab9 */ /* 0x000fe20000000800 */
[----:B------:R-:W-:Y:S01]  /*a330*/  ISETP.NE.AND.EX P0, PT, RZ, UR5, PT, P0 ;  /* 0x00000005ff007c0c */ /* 0x000fe2000bf05300 */
[----:B------:R-:W1:Y:S01]  /*a340*/  S2UR UR19, SR_CTAID.Y ;  /* 0x00000000001379c3 */ /* 0x000e620000002600 */
[----:B------:R-:W-:Y:S02]  /*a350*/  R2UR UR17, R17 ;  /* 0x00000000111172ca */ /* 0x000fe400000e0000 */
[----:B------:R-:W-:-:S02]  /*a360*/  R2UR UR12, R16 ;  /* 0x00000000100c72ca */ /* 0x000fc400000e0000 */
[----:B------:R-:W-:Y:S02]  /*a370*/  R2UR UR13, R17 ;  /* 0x00000000110d72ca */ /* 0x000fe400000e0000 */
[----:B0-----:R-:W-:-:S05]  /*a380*/  I2FP.F32.U32 R0, UR7 ;  /* 0x0000000700007c45 */ /* 0x001fca0008201000 */
[----:B------:R-:W-:-:S04]  /*a390*/  FMUL R0, R0, UR6 ;  /* 0x0000000600007c20 */ /* 0x000fc80008400000 */
[----:B------:R0:W0:Y:S01]  /*a3a0*/  F2I.U32.TRUNC.NTZ R2, R0 ;  /* 0x0000000000027305 */ /* 0x000022000020f000 */
[----:B-1----:R-:W-:Y:S05]  /*a3b0*/  @!P0 BRA `(.L_x_287) ;  /* 0x0000000000308947 */ /* 0x002fea0003800000 */
        /* <DEDUP_REMOVED lines=12> */
.L_x_287:
[----:B------:R-:W-:Y:S01]  /*a480*/  USHF.R.U64 UR6, UR12, UR15, UR13 ;  /* 0x0000000f0c067299 */ /* 0x000fe2000800120d */
[----:B0-----:R-:W-:Y:S01]  /*a490*/  I2FP.F32.U32 R0, UR19 ;  /* 0x0000001300007c45 */ /* 0x001fe20008201000 */
[----:B------:R-:W-:Y:S01]  /*a4a0*/  USHF.R.U32.HI UR4, URZ, UR15, UR13 ;  /* 0x0000000f3f047299 */ /* 0x000fe2000801160d */
[----:B------:R-:W-:Y:S01]  /*a4b0*/  R2UR UR14, R2 ;  /* 0x00000000020e72ca */ /* 0x000fe200000e0000 */
[----:B------:R-:W-:Y:S02]  /*a4c0*/  UIADD3 UR9, UP0, URZ, -UR6, URZ ;  /* 0x800000063f097290 */ /* 0x000fe4000ff1e03f */
[----:B------:R-:W-:Y:S01]  /*a4d0*/  FMUL R0, R0, UR18 ;  /* 0x0000001200007c20 */ /* 0x000fe20008400000 */
[----:B------:R-:W-:Y:S01]  /*a4e0*/  ULDC.64 UR12, c[0x0][0x620] ;  /* 0x00018800000c7ab9 */ /* 0x000fe20000000a00 */
[----:B------:R-:W-:Y:S01]  /*a4f0*/  UIADD3.X UR4, URZ, ~UR4, URZ, UP0, !UPT ;  /* 0x800000043f047290 */ /* 0x000fe200087fe43f */
[----:B------:R-:W-:Y:S01]  /*a500*/  UMOV UR10, UR16 ;  /* 0x00000010000a7c82 */ /* 0x000fe20008000000 */
[----:B------:R-:W-:-:S02]  /*a510*/  UMOV UR11, UR17 ;  /* 0x00000011000b7c82 */ /* 0x000fc40008000000 */
[----:B------:R-:W0:Y:S01]  /*a520*/  F2I.U32.TRUNC.NTZ R0, R0 ;  /* 0x0000000000007305 */ /* 0x000e22000020f000 */
[----:B------:R-:W-:Y:S02]  /*a530*/  UIMAD UR4, UR4, UR12, URZ ;  /* 0x0000000c040472a4 */ /* 0x000fe4000f8e023f */
        /* <DEDUP_REMOVED lines=9> */
[----:B------:R-:W-:Y:S01]  /*a5d0*/  USHF.R.U64 UR12, UR10, UR13, UR11 ;  /* 0x0000000d0a0c7299 */ /* 0x000fe2000800120b */
[----:B0-----:R-:W-:Y:S01]  /*a5e0*/  R2UR UR16, R0 ;  /* 0x00000000001072ca */ /* 0x001fe200000e0000 */
[----:B------:R-:W-:Y:S01]  /*a5f0*/  USHF.R.U32.HI UR10, URZ, UR13, UR11 ;  /* 0x0000000d3f0a7299 */ /* 0x000fe2000801160b */
[----:B------:R-:W-:Y:S01]  /*a600*/  ISETP.NE.AND.EX P0, PT, RZ, UR5, PT, P0 ;  /* 0x00000005ff007c0c */ /* 0x000fe2000bf05300 */
[----:B------:R-:W-:Y:S01]  /*a610*/  ULDC UR17, c[0x0][0x608] ;  /* 0x0001820000117ab9 */ /* 0x000fe20000000800 */
[----:B------:R-:W-:-:S02]  /*a620*/  ULOP3.LUT UR23, URZ, UR18, URZ, 0x33, !UPT ;  /* 0x000000123f177292 */ /* 0x000fc4000f8e333f */
[----:B------:R-:W-:Y:S02]  /*a630*/  USHF.R.U64 UR18, UR12, UR17, UR10 ;  /* 0x000000110c127299 */ /* 0x000fe4000800120a */
[----:B------:R-:W-:Y:S01]  /*a640*/  USHF.R.U32.HI UR10, URZ, UR17, UR10 ;  /* 0x000000113f0a7299 */ /* 0x000fe2000801160a */
[----:B------:R-:W-:Y:S01]  /*a650*/  UMOV UR20, 0x1 ;  /* 0x0000000100147882 */ /* 0x000fe20000000000 */
[----:B------:R-:W-:Y:S02]  /*a660*/  UIADD3 UR14, -UR14, URZ, URZ ;  /* 0x0000003f0e0e7290 */ /* 0x000fe4000fffe13f */
[----:B------:R-:W-:Y:S02]  /*a670*/  USHF.L.U32 UR13, UR20, UR22, URZ ;  /* 0x00000016140d7299 */ /* 0x000fe4000800063f */
[----:B------:R-:W-:Y:S01]  /*a680*/  USHF.R.U64 UR20, UR18, UR22, UR10 ;  /* 0x0000001612147299 */ /* 0x000fe2000800120a */
[----:B------:R-:W-:Y:S01]  /*a690*/  ULDC UR15, c[0x0][0x144] ;  /* 0x00005100000f7ab9 */ /* 0x000fe20000000800 */
[----:B------:R-:W-:Y:S01]  /*a6a0*/  ULDC UR8, c[0x0][0x600] ;  /* 0x0001800000087ab9 */ /* 0x000fe20000000800 */
[----:B------:R-:W-:-:S02]  /*a6b0*/  UIADD3 UR21, -UR16, URZ, URZ ;  /* 0x0000003f10157290 */ /* 0x000fc4000fffe13f */
[----:B------:R-:W-:Y:S02]  /*a6c0*/  USHF.R.U32.HI UR17, URZ, UR22, UR10 ;  /* 0x000000163f117299 */ /* 0x000fe4000801160a */
[----:B------:R-:W-:Y:S02]  /*a6d0*/  UIADD3 UR9, UR8, -0x1, URZ ;  /* 0xffffffff08097890 */ /* 0x000fe4000fffe03f */
        /* <DEDUP_REMOVED lines=16> */
.L_x_288:
[----:B------:R-:W-:Y:S01]  /*a7e0*/  UISETP.NE.AND UP0, UPT, UR45, URZ, UPT ;  /* 0x0000003f2d00728c */ /* 0x000fe2000bf05270 */
[----:B------:R-:W-:Y:S01]  /*a7f0*/  IMAD.MOV.U32 R0, RZ, RZ, 0x1 ;  /* 0x00000001ff007424 */ /* 0x000fe200078e00ff */
[----:B------:R-:W-:Y:S01]  /*a800*/  USHF.R.U64 UR4, UR16, UR24, UR17 ;  /* 0x0000001810047299 */ /* 0x000fe20008001211 */
[----:B------:R-:W-:Y:S01]  /*a810*/  IMAD.U32 R19, RZ, RZ, UR6 ;  /* 0x00000006ff137e24 */ /* 0x000fe2000f8e00ff */
[----:B------:R-:W-:Y:S02]  /*a820*/  ULOP3.LUT UR18, UR18, UR23, URZ, 0xc0, !UPT ;  /* 0x0000001712127292 */ /* 0x000fe4000f8ec03f */
[----:B------:R-:W-:Y:S02]  /*a830*/  UIADD3 UR5, -UR4, URZ, URZ ;  /* 0x0000003f04057290 */ /* 0x000fe4000fffe13f */
[----:B------:R-:W-:Y:S02]  /*a840*/  ULOP3.LUT UR9, UR12, UR9, URZ, 0xc0, !UPT ;  /* 0x000000090c097292 */ /* 0x000fe4000f8ec03f */
[----:B------:R-:W-:-:S02]  /*a850*/  UIMAD UR4, UR13, UR4, UR18 ;  /* 0x000000040d0472a4 */ /* 0x000fc4000f8e0212 */
[----:B------:R-:W-:Y:S02]  /*a860*/  @UP0 UIMAD UR22, UR26, UR21, UR19 ;  /* 0x000000151a1602a4 */ /* 0x000fe4000f8e0213 */
[----:B------:R-:W-:Y:S01]  /*a870*/  UIMAD UR5, UR5, UR25, UR20 ;  /* 0x00000019050572a4 */ /* 0x000fe2000f8e0214 */
[----:B------:R-:W-:Y:S02]  /*a880*/  ULDC UR7, c[0x0][0x610] ;  /* 0x0001840000077ab9 */ /* 0x000fe40000000800 */
[----:B------:R-:W-:Y:S02]  /*a890*/  UIMAD UR4, UR4, UR7, UR22 ;  /* 0x00000007040472a4 */ /* 0x000fe4000f8e0216 */
[----:B------:R-:W-:-:S04]  /*a8a0*/  UIMAD UR5, UR5, UR8, UR9 ;  /* 0x00000008050572a4 */ /* 0x000fc8000f8e0209 */
[----:B------:R-:W-:Y:S02]  /*a8b0*/  USEL UR7, UR5, UR4, !UP0 ;  /* 0x0000000405077287 */ /* 0x000fe4000c000000 */
[----:B------:R-:W-:-:S04]  /*a8c0*/  USEL UR4, UR4, UR5, !UP0 ;  /* 0x0000000504047287 */ /* 0x000fc8000c000000 */
[----:B------:R-:W-:Y:S02]  /*a8d0*/  IMAD.U32 R2, RZ, RZ, UR7 ;  /* 0x00000007ff027e24 */ /* 0x000fe4000f8e00ff */
[----:B------:R-:W-:-:S07]  /*a8e0*/  IMAD.U32 R18, RZ, RZ, UR4 ;  /* 0x00000004ff127e24 */ /* 0x000fce000f8e00ff */
.L_x_286:
[----:B------:R-:W-:Y:S02]  /*a8f0*/  LOP3.LUT P0, RZ, R0, 0xff, RZ, 0xc0, !PT ;  /* 0x000000ff00ff7812 */ /* 0x000fe4000780c0ff */
[----:B------:R-:W-:-:S11]  /*a900*/  LOP3.LUT R166, R166, 0x1, RZ, 0x3c, !PT ;  /* 0x00000001a6a67812 */ /* 0x000fd600078e3cff */
[----:B------:R-:W-:Y:S05]  /*a910*/  @P0 BRA `(.L_x_289) ;  /* 0xffffff6800f80947 */ /* 0x000fea000383ffff */
[----:B------:R-:W-:Y:S05]  /*a920*/  EXIT ;  /* 0x000000000000794d */ /* 0x000fea0003800000 */
.L_x_12:
[----:B------:R-:W-:-:S08]  /*a930*/  ISETP.NE.AND P0, PT, RZ, UR8, PT ;  /* 0x00000008ff007c0c */ /* 0x000fd0000bf05270 */
[----:B-----5:R-:W0:-:S00]  /*a940*/  USETMAXREG.DEALLOC.CTAPOOL 0x28 ;  /* 0x00000028000079c8 */ /* 0x020e0000080e0500 */
[----:B------:R-:W-:Y:S05]  /*a950*/  @P0 EXIT ;  /* 0x000000000000094d */ /* 0x000fea0003800000 */
[----:B0-----:R-:W-:Y:S01]  /*a960*/  LOP3.LUT P0, RZ, R5, 0xff, RZ, 0xc0, !PT ;  /* 0x000000ff05ff7812 */ /* 0x001fe2000780c0ff */
[----:B------:R-:W-:Y:S02]  /*a970*/  IMAD.MOV.U32 R8, RZ, RZ, 0x1 ;  /* 0x00000001ff087424 */ /* 0x000fe400078e00ff */
[----:B------:R-:W-:-:S10]  /*a980*/  IMAD.MOV.U32 R0, RZ, RZ, RZ ;  /* 0x000000ffff007224 */ /* 0x000fd400078e00ff */
[----:B------:R-:W-:Y:S05]  /*a990*/  @!P0 BRA `(.L_x_290) ;  /* 0x0000000c00848947 */ /* 0x000fea0003800000 */
[----:B------:R-:W-:Y:S01]  /*a9a0*/  LOP3.LUT P0, RZ, R4, 0x1f, RZ, 0xc0, !PT ;  /* 0x0000001f04ff7812 */ /* 0x000fe2000780c0ff */
[----:B------:R-:W-:Y:S01]  /*a9b0*/  ULDC UR21, c[0x0][0x658] ;  /* 0x0001960000157ab9 */ /* 0x000fe20000000800 */
[----:B------:R-:W-:Y:S01]  /*a9c0*/  UMOV UR4, 0xffffffff ;  /* 0xffffffff00047882 */ /* 0x000fe20000000000 */
[----:B------:R-:W-:Y:S01]  /*a9d0*/  BSSY B0, `(.L_x_290) ;  /* 0x00000dd000007945 */ /* 0x000fe20003800000 */
[----:B------:R-:W-:Y:S01]  /*a9e0*/  USHF.L.U32 UR4, UR4, UR21, URZ ;  /* 0x0000001504047299 */ /* 0x000fe2000800063f */
[C---:B------:R-:W-:Y:S01]  /*a9f0*/  ISETP.NE.AND P3, PT, R3.reuse, RZ, PT ;  /* 0x000000ff0300720c */ /* 0x040fe20003f65270 */
[----:B------:R-:W-:Y:S01]  /*aa00*/  IMAD.MOV.U32 R9, RZ, RZ, 0x1 ;  /* 0x00000001ff097424 */ /* 0x000fe200078e00ff */
[----:B------:R-:W-:Y:S01]  /*aa10*/  ISETP.NE.OR P0, PT, R3, RZ, !P0 ;  /* 0x000000ff0300720c */ /* 0x000fe20004705670 */
[----:B------:R-:W-:Y:S01]  /*aa20*/  IMAD.MOV.U32 R8, RZ, RZ, 0x1 ;  /* 0x00000001ff087424 */ /* 0x000fe200078e00ff */
[----:B------:R-:W-:Y:S01]  /*aa30*/  ULDC UR13, c[0x0][0x600] ;  /* 0x00018000000d7ab9 */ /* 0x000fe20000000800 */
[----:B------:R-:W-:Y:S01]  /*aa40*/  IMAD.MOV.U32 R0, RZ, RZ, RZ ;  /* 0x000000ffff007224 */ /* 0x000fe200078e00ff */
[----:B------:R-:W-:Y:S01]  /*aa50*/  UMOV UR5, 0x1 ;  /* 0x0000000100057882 */ /* 0x000fe20000000000 */
[----:B------:R-:W-:-:S02]  /*aa60*/  UIADD3 UR29, UR38, 0x1, URZ ;  /* 0x00000001261d7890 */ /* 0x000fc4000fffe03f */
[----:B------:R-:W-:Y:S02]  /*aa70*/  ULOP3.LUT UR23, UR39, 0x2, URZ, 0xfc, !UPT ;  /* 0x0000000227177892 */ /* 0x000fe4000f8efc3f */
[----:B------:R-:W-:Y:S02]  /*aa80*/  UIADD3 UR13, UR13, -0x1, URZ ;  /* 0xffffffff0d0d7890 */ /* 0x000fe4000fffe03f */
[----:B------:R-:W-:Y:S02]  /*aa90*/  USHF.L.U32 UR21, UR5, UR21, URZ ;  /* 0x0000001505157299 */ /* 0x000fe4000800063f */
[----:B------:R-:W-:Y:S01]  /*aaa0*/  ULOP3.LUT UR22, URZ, UR4, URZ, 0x33, !UPT ;  /* 0x000000043f167292 */ /* 0x000fe2000f8e333f */
[----:B------:R-:W-:-:S11]  /*aab0*/  ULDC.64 UR30, c[0x0][0x198] ;  /* 0x00006600001e7ab9 */ /* 0x000fd60000000a00 */
.L_x_302:
[----:B------:R-:W-:-:S03]  /*aac0*/  UMOV UR4, 0xffffffff ;  /* 0xffffffff00047882 */ /* 0x000fc60000000000 */
[----:B------:R-:W-:Y:S05]  /*aad0*/  BRA.DIV UR4, `(.L_x_291) ;  /* 0x0000001204047947 */ /* 0x000fea000b800000 */
[----:B------:R-:W-:-:S13]  /*aae0*/  ELECT P6, URZ, PT ;  /* 0x00000000003f782f */ /* 0x000fda00038c0000 */
.L_x_313:
[----:B------:R-:W-:Y:S04]  /*aaf0*/  BSSY B1, `(.L_x_292) ;  /* 0x0000055000017945 */ /* 0x000fe80003800000 */
[----:B------:R-:W-:Y:S05]  /*ab00*/  @!P6 BRA `(.L_x_293) ;  /* 0x00000004004ce947 */ /* 0x000fea0003800000 */
[----:B------:R-:W0:Y:S02]  /*ab10*/  LDC R3, c[0x0][0x28c] ;  /* 0x0000a300ff037b82 */ /* 0x000e240000000800 */
[----:B0-----:R-:W-:-:S13]  /*ab20*/  ISETP.GE.AND P1, PT, R3, 0x1, PT ;  /* 0x000000010300780c */ /* 0x001fda0003f26270 */
[----:B------:R-:W-:Y:S05]  /*ab30*/  @!P1 BRA `(.L_x_293) ;  /* 0x0000000400409947 */ /* 0x000fea0003800000 */
[----:B------:R-:W-:Y:S02]  /*ab40*/  IMAD.SHL.U32 R6, R2, 0x100, RZ ;  /* 0x0000010002067824 */ /* 0x000fe400078e00ff */
[----:B------:R-:W-:Y:S02]  /*ab50*/  IMAD.SHL.U32 R18, R18, 0x40, RZ ;  /* 0x0000004012127824 */ /* 0x000fe400078e00ff */
[----:B------:R-:W-:Y:S02]  /*ab60*/  IMAD.MOV.U32 R11, RZ, RZ, RZ ;  /* 0x000000ffff0b7224 */ /* 0x000fe400078e00ff */
[----:B------:R-:W-:Y:S02]  /*ab70*/  IMAD.U32 R12, RZ, RZ, UR29 ;  /* 0x0000001dff0c7e24 */ /* 0x000fe4000f8e00ff */
[----:B------:R-:W-:Y:S02]  /*ab80*/  IMAD.MOV.U32 R2, RZ, RZ, R8 ;  /* 0x000000ffff027224 */ /* 0x000fe400078e0008 */
[----:B------:R-:W-:-:S02]  /*ab90*/  IMAD.MOV.U32 R3, RZ, RZ, R0 ;  /* 0x000000ffff037224 */ /* 0x000fc400078e0000 */
[C---:B------:R-:W-:Y:S02]  /*aba0*/  VIADD R13, R6.reuse, 0x40 ;  /* 0x00000040060d7836 */ /* 0x040fe40000000000 */
[C---:B------:R-:W-:Y:S02]  /*abb0*/  VIADD R14, R6.reuse, 0x80 ;  /* 0x00000080060e7836 */ /* 0x040fe40000000000 */
[----:B------:R-:W-:-:S07]  /*abc0*/  VIADD R15, R6, 0xc0 ;  /* 0x000000c0060f7836 */ /* 0x000fce0000000000 */
.L_x_297:
[----:B------:R-:W0:Y:S01]  /*abd0*/  S2R R5, SR_CgaCtaId ;  /* 0x0000000000057919 */ /* 0x000e220000008800 */
[----:B------:R-:W-:-:S04]  /*abe0*/  MOV R4, 0x400 ;  /* 0x0000040000047802 */ /* 0x000fc80000000f00 */
[----:B0-----:R-:W-:Y:S02]  /*abf0*/  LEA R10, R5, R4, 0x18 ;  /* 0x00000004050a7211 */ /* 0x001fe400078ec0ff */
[----:B------:R-:W-:Y:S01]  /*ac00*/  SHF.L.U32 R4, R2, 0x1f, RZ ;  /* 0x0000001f02047819 */ /* 0x000fe200000006ff */
[----:B------:R-:W0:Y:S02]  /*ac10*/  @!P3 LDC R5, c[0x0][0x500] ;  /* 0x00014000ff05bb82 */ /* 0x000e240000000800 */
[----:B------:R-:W-:-:S04]  /*ac20*/  IMAD R7, R3, 0x8, R10 ;  /* 0x0000000803077824 */ /* 0x000fc800078e020a */
[----:B------:R-:W1:Y:S02]  /*ac30*/  SYNCS.PHASECHK.TRANS64.TRYWAIT P1, [R7+URZ+0x10], R4 ;  /* 0x00001004070075a7 */ /* 0x000e64000802017f */
[----:B-1----:R-:W-:Y:S05]  /*ac40*/  @!P1 BRA `(.L_x_294) ;  /* 0x0000000c00c89947 */ /* 0x002fea0003800000 */
.L_x_314:
[----:B------:R-:W-:Y:S01]  /*ac50*/  UPRMT UR4, UR23, 0x9910, URZ ;  /* 0x0000991017047896 */ /* 0x000fe2000800003f */
[----:B0-----:R0:W-:Y:S03]  /*ac60*/  @!P3 SYNCS.ARRIVE.TRANS64 RZ, [R7+URZ], R5 ;  /* 0x0000000507ffb9a7 */ /* 0x0011e6000800003f */
[----:B------:R-:W-:-:S06]  /*ac70*/  UISETP.NE.AND UP0, UPT, UR4, 0x2, UPT ;  /* 0x000000020400788c */ /* 0x000fcc000bf05270 */
[----:B------:R-:W-:-:S13]  /*ac80*/  PLOP3.LUT P1, PT, PT, PT, UP0, 0x80, 0x0 ;  /* 0x000000000000781c */ /* 0x000fda0003f2f008 */
[----:B0-----:R-:W-:Y:S05]  /*ac90*/  @P1 BRA `(.L_x_295) ;  /* 0x0000000000041947 */ /* 0x001fea0003800000 */
[----:B------:R-:W-:Y:S01]  /*aca0*/  BPT.TRAP 0x1 ;  /* 0x000000040000795c */ /* 0x000fe20000300000 */
.L_x_295:
[----:B------:R-:W-:Y:S05]  /*acb0*/  @P0 BRA `(.L_x_296) ;  /* 0x0000000000040947 */ /* 0x000fea0003800000 */
[----:B------:R-:W-:Y:S01]  /*acc0*/  BPT.TRAP 0x1 ;  /* 0x000000040000795c */ /* 0x000fe20000300000 */
.L_x_296:
[--C-:B-1----:R-:W-:Y:S01]  /*acd0*/  IMAD R4, R3, 0x4000, R10.reuse ;  /* 0x0000400003047824 */ /* 0x102fe200078e020a */
[----:B------:R-:W-:Y:S01]  /*ace0*/  R2UR UR43, R11 ;  /* 0x000000000b2b72ca */ /* 0x000fe200000e0000 */
[----:B------:R-:W-:Y:S01]  /*acf0*/  IMAD R10, R3, 0x10000, R10 ;  /* 0x00010000030a7824 */ /* 0x000fe200078e020a */
[----:B------:R-:W-:Y:S01]  /*ad00*/  R2UR UR9, R7 ;  /* 0x00000000070972ca */ /* 0x000fe200000e0000 */
[----:B------:R-:W-:Y:S01]  /*ad10*/  UIADD3 UR14, UP0, UR30, 0xf0, URZ ;  /* 0x000000f01e0e7890 */ /* 0x000fe2000ff1e03f */
[----:B------:R-:W-:Y:S01]  /*ad20*/  R2UR UR8, R4 ;  /* 0x00000000040872ca */ /* 0x000fe200000e0000 */
[----:B------:R-:W-:Y:S01]  /*ad30*/  VIADD R12, R12, 0xffffffff ;  /* 0xffffffff0c0c7836 */ /* 0x000fe20000000000 */
[----:B------:R-:W-:Y:S01]  /*ad40*/  R2UR UR17, R10 ;  /* 0x000000000a1172ca */ /* 0x000fe200000e0000 */
[----:B------:R-:W-:Y:S01]  /*ad50*/  UIADD3.X UR15, URZ, UR31, URZ, UP0, !UPT ;  /* 0x0000001f3f0f7290 */ /* 0x000fe200087fe43f */
[----:B------:R-:W-:Y:S01]  /*ad60*/  R2UR UR12, R19 ;  /* 0x00000000130c72ca */ /* 0x000fe200000e0000 */
[----:B------:R-:W-:Y:S01]  /*ad70*/  UIADD3 UR4, UP1, UR30, 0x1f0, URZ ;  /* 0x000001f01e047890 */ /* 0x000fe2000ff3e03f */
[----:B------:R-:W-:Y:S01]  /*ad80*/  R2UR UR11, R18 ;  /* 0x00000000120b72ca */ /* 0x000fe200000e0000 */
[----:B------:R-:W-:Y:S01]  /*ad90*/  UMOV UR6, 0x0 ;  /* 0x0000000000067882 */ /* 0x000fe20000000000 */
[----:B------:R-:W-:Y:S01]  /*ada0*/  R2UR UR42, R6 ;  /* 0x00000000062a72ca */ /* 0x000fe200000e0000 */
[----:B------:R-:W-:Y:S01]  /*adb0*/  UIADD3 UR16, UR43, 0x40, URZ ;  /* 0x000000402b107890 */ /* 0x000fe2000fffe03f */
[----:B------:R-:W-:Y:S01]  /*adc0*/  R2UR UR34, R13 ;  /* 0x000000000d2272ca */ /* 0x000fe200000e0000 */
[----:B------:R-:W-:Y:S01]  /*add0*/  UMOV UR7, 0x10000000 ;  /* 0x1000000000077882 */ /* 0x000fe20000000000 */
[----:B------:R-:W-:Y:S01]  /*ade0*/  R2UR UR26, R14 ;  /* 0x000000000e1a72ca */ /* 0x000fe200000e0000 */
[----:B------:R-:W-:Y:S01]  /*adf0*/  UIADD3 UR19, UR8, 0x100, URZ ;  /* 0x0000010008137890 */ /* 0x000fe2000fffe03f */
[----:B------:R-:W-:Y:S01]  /*ae00*/  R2UR UR18, R15 ;  /* 0x000000000f1272ca */ /* 0x000fe200000e0000 */
[----:B------:R-:W-:Y:S01]  /*ae10*/  UIADD3 UR20, UR8, 0x2100, URZ ;  /* 0x0000210008147890 */ /* 0x000fe2000fffe03f */
[----:B------:R-:W-:Y:S01]  /*ae20*/  ISETP.GT.AND P2, PT, R12, 0x1, PT ;  /* 0x000000010c00780c */ /* 0x000fe20003f44270 */
[----:B------:R-:W-:Y:S01]  /*ae30*/  UMOV UR10, UR43 ;  /* 0x0000002b000a7c82 */ /* 0x000fe20008000000 */
[----:B------:R-:W-:Y:S01]  /*ae40*/  UIADD3.X UR5, URZ, UR31, URZ, UP1, !UPT ;  /* 0x0000001f3f057290 */ /* 0x000fe20008ffe43f */
[----:B------:R-:W-:Y:S01]  /*ae50*/  VIADD R3, R3, 0x1 ;  /* 0x0000000103037836 */ /* 0x000fe20000000000 */
[----:B------:R-:W-:Y:S01]  /*ae60*/  UMOV UR8, UR19 ;  /* 0x0000001300087c82 */ /* 0x000fe20008000000 */
[----:B------:R-:W-:Y:S01]  /*ae70*/  UIADD3 UR40, UR17, 0x8100, URZ ;  /* 0x0000810011287890 */ /* 0x000fe2000fffe03f */
[----:B------:R0:W-:Y:S01]  /*ae80*/  UTMALDG.3D [UR8], [UR14], desc[UR6] ;  /* 0x000006080e0075b4 */ /* 0x0001e20008011000 */
[----:B------:R-:W-:Y:S01]  /*ae90*/  UIADD3 UR32, UR17, 0xc100, URZ ;  /* 0x0000c10011207890 */ /* 0x000fe2000fffe03f */
[----:B------:R-:W-:Y:S01]  /*aea0*/  ISETP.NE.AND P1, PT, R3, 0x2, PT ;  /* 0x000000020300780c */ /* 0x000fe20003f25270 */
[----:B------:R-:W-:Y:S01]  /*aeb0*/  UIADD3 UR24, UR17, 0x10100, URZ ;  /* 0x0001010011187890 */ /* 0x000fe2000fffe03f */
[----:B------:R-:W-:Y:S01]  /*aec0*/  VIADD R11, R11, 0x80 ;  /* 0x000000800b0b7836 */ /* 0x000fe20000000000 */
[----:B------:R-:W-:Y:S01]  /*aed0*/  UMOV UR41, UR9 ;  /* 0x0000000900297c82 */ /* 0x000fe20008000000 */
        /* <DEDUP_REMOVED lines=8> */
[----:B------:R-:W-:-:S02]  /*af60*/  SEL R5, RZ, 0x1, P1 ;  /* 0x00000001ff057807 */ /* 0x000fc40000800000 */
[----:B------:R-:W-:Y:S02]  /*af70*/  SEL R3, R3, RZ, P1 ;  /* 0x000000ff03037207 */ /* 0x000fe40000800000 */
[----:B------:R-:W-:Y:S01]  /*af80*/  LOP3.LUT R2, R2, R5, RZ, 0x3c, !PT ;  /* 0x0000000502027212 */ /* 0x000fe200078e3cff */
[----:B0-----:R-:W-:Y:S01]  /*af90*/  UMOV UR10, UR16 ;  /* 0x00000010000a7c82 */ /* 0x001fe20008000000 */
[----:B------:R-:W-:Y:S01]  /*afa0*/  UIADD3 UR16, UR17, 0x14100, URZ ;  /* 0x0001410011107890 */ /* 0x000fe2000fffe03f */
[----:B------:R-:W-:Y:S02]  /*afb0*/  UMOV UR8, UR20 ;  /* 0x0000001400087c82 */ /* 0x000fe40008000000 */
[----:B------:R-:W-:Y:S01]  /*afc0*/  UMOV UR17, UR9 ;  /* 0x0000000900117c82 */ /* 0x000fe20008000000 */
[----:B------:R0:W-:Y:S01]  /*afd0*/  UTMALDG.3D [UR8], [UR14], desc[UR6] ;  /* 0x000006080e0075b4 */ /* 0x0001e20008011000 */
[----:B------:R-:W-:Y:S01]  /*afe0*/  UMOV UR20, UR12 ;  /* 0x0000000c00147c82 */ /* 0x000fe20008000000 */
[----:B------:R0:W-:Y:S01]  /*aff0*/  UTMALDG.3D [UR40], [UR4], desc[UR6] ;  /* 0x00000628040075b4 */ /* 0x0001e20008011000 */
[----:B------:R0:W-:Y:S01]  /*b000*/  UTMALDG.3D [UR32], [UR4], desc[UR6] ;  /* 0x00000620040075b4 */ /* 0x0001e20008011000 */
[----:B------:R0:W-:Y:S01]  /*b010*/  UTMALDG.3D [UR24], [UR4], desc[UR6] ;  /* 0x00000618040075b4 */ /* 0x0001e20008011000 */
[----:B------:R0:W-:Y:S02]  /*b020*/  UTMALDG.3D [UR16], [UR4], desc[UR6] ;  /* 0x00000610040075b4 */ /* 0x0001e40008011000 */
[----:B0-----:R-:W-:Y:S05]  /*b030*/  @P2 BRA `(.L_x_297) ;  /* 0xfffffff800e42947 */ /* 0x001fea000383ffff */
.L_x_293:
[----:B------:R-:W-:Y:S05]  /*b040*/  BSYNC B1 ;  /* 0x0000000000017941 */ /* 0x000fea0003800000 */
.L_x_292:
[----:B------:R-:W-:Y:S01]  /*b050*/  LOP3.LUT P4, RZ, R9, 0xff, RZ, 0xc0, !PT ;  /* 0x000000ff09ff7812 */ /* 0x000fe2000788c0ff */
[----:B------:R-:W-:Y:S01]  /*b060*/  VIADD R0, R0, UR38 ;  /* 0x0000002600007c36 */ /* 0x000fe20008000000 */
[----:B------:R-:W-:Y:S01]  /*b070*/  ULDC.64 UR4, c[0x0][0x650] ;  /* 0x0001940000047ab9 */ /* 0x000fe20000000a00 */
[----:B------:R-:W-:Y:S01]  /*b080*/  BSSY B1, `(.L_x_298) ;  /* 0x000006f000017945 */ /* 0x000fe20003800000 */
[----:B------:R-:W-:Y:S01]  /*b090*/  IMAD.MOV.U32 R18, RZ, RZ, -0x1 ;  /* 0xffffffffff127424 */ /* 0x000fe200078e00ff */
[----:B------:R-:W-:Y:S01]  /*b0a0*/  PRMT R9, RZ, 0x7610, R9 ;  /* 0x00007610ff097816 */ /* 0x000fe20000000009 */
[----:B------:R-:W-:Y:S01]  /*b0b0*/  IMAD.MOV.U32 R19, RZ, RZ, -0x1 ;  /* 0xffffffffff137424 */ /* 0x000fe200078e00ff */
[C---:B------:R-:W-:Y:S02]  /*b0c0*/  ISETP.GT.U32.AND P1, PT, R0.reuse, 0x1, PT ;  /* 0x000000010000780c */ /* 0x040fe40003f24070 */
[----:B------:R-:W-:Y:S02]  /*b0d0*/  SHF.R.U32.HI R2, RZ, 0x1, R0 ;  /* 0x00000001ff027819 */ /* 0x000fe40000011600 */
[----:B------:R-:W-:-:S02]  /*b0e0*/  LOP3.LUT R0, R0, 0x1, RZ, 0xc0, !PT ;  /* 0x0000000100007812 */ /* 0x000fc400078ec0ff */
[----:B------:R-:W0:Y:S01]  /*b0f0*/  @P4 S2R R4, SR_CgaCtaId ;  /* 0x0000000000044919 */ /* 0x000e220000008800 */
[----:B------:R-:W-:Y:S02]  /*b100*/  @P4 MOV R3, 0x400 ;  /* 0x0000040000034802 */ /* 0x000fe40000000f00 */
[----:B------:R-:W-:-:S04]  /*b110*/  LOP3.LUT R2, R2, 0x1, RZ, 0xc0, !PT ;  /* 0x0000000102027812 */ /* 0x000fc800078ec0ff */
[----:B------:R-:W-:Y:S02]  /*b120*/  ISETP.NE.U32.AND P2, PT, R2, 0x1, PT ;  /* 0x000000010200780c */ /* 0x000fe40003f45070 */
[----:B0-----:R-:W-:Y:S01]  /*b130*/  @P4 LEA R3, R4, R3, 0x18 ;  /* 0x0000000304034211 */ /* 0x001fe200078ec0ff */
[----:B------:R-:W-:-:S03]  /*b140*/  IMAD.U32 R4, RZ, RZ, UR38 ;  /* 0x00000026ff047e24 */ /* 0x000fc6000f8e00ff */
[----:B------:R0:W-:Y:S01]  /*b150*/  @P4 SYNCS.ARRIVE.TRANS64.A1T0 RZ, [R3+URZ+0x58], RZ ;  /* 0x000058ff03ff49a7 */ /* 0x0001e2000810003f */
[----:B------:R-:W-:Y:S02]  /*b160*/  IADD3 R16, P4, R16, UR46, RZ ;  /* 0x0000002e10107c10 */ /* 0x000fe4000ff9e0ff */
[----:B------:R-:W-:Y:S02]  /*b170*/  ISETP.LT.U32.AND P1, PT, R4, 0x2, P1 ;  /* 0x000000020400780c */ /* 0x000fe40000f21070 */
[----:B------:R-:W-:Y:S02]  /*b180*/  IADD3.X R17, R17, UR37, RZ, P4, !PT ;  /* 0x0000002511117c10 */ /* 0x000fe4000a7fe4ff */
[----:B------:R-:W-:Y:S02]  /*b190*/  ISETP.GE.U32.AND P4, PT, R16, UR4, PT ;  /* 0x0000000410007c0c */ /* 0x000fe4000bf86070 */
[----:B0-----:R-:W-:Y:S02]  /*b1a0*/  SEL R3, RZ, 0x1, !P1 ;  /* 0x00000001ff037807 */ /* 0x001fe40004800000 */
[----:B------:R-:W-:-:S02]  /*b1b0*/  ISETP.GE.U32.AND.EX P1, PT, R17, UR5, PT, P4 ;  /* 0x0000000511007c0c */ /* 0x000fc4000bf26140 */
[----:B------:R-:W-:-:S04]  /*b1c0*/  ISETP.GT.U32.AND P2, PT, R4, 0x1, !P2 ;  /* 0x000000010400780c */ /* 0x000fc80005744070 */
[----:B------:R-:W-:-:S04]  /*b1d0*/  SEL R2, RZ, 0x1, !P2 ;  /* 0x00000001ff027807 */ /* 0x000fc80005000000 */
[--C-:B------:R-:W-:Y:S01]  /*b1e0*/  LOP3.LUT R8, R2, R8, R3.reuse, 0x96, !PT ;  /* 0x0000000802087212 */ /* 0x100fe200078e9603 */
[----:B------:R-:W-:Y:S01]  /*b1f0*/  IMAD.MOV.U32 R2, RZ, RZ, -0x1 ;  /* 0xffffffffff027424 */ /* 0x000fe200078e00ff */
[----:B------:R-:W-:Y:S01]  /*b200*/  PRMT R3, RZ, 0x7610, R3 ;  /* 0x00007610ff037816 */ /* 0x000fe20000000003 */
[----:B------:R-:W-:Y:S06]  /*b210*/  @P1 BRA `(.L_x_299) ;  /* 0x0000000400541947 */ /* 0x000fec0003800000 */
[----:B------:R-:W0:Y:S01]  /*b220*/  S2UR UR4, SR_CTAID.X ;  /* 0x00000000000479c3 */ /* 0x000e220000002500 */
[----:B------:R-:W-:Y:S01]  /*b230*/  ULDC.64 UR6, c[0x0][0x628] ;  /* 0x00018a0000067ab9 */ /* 0x000fe20000000a00 */
[----:B------:R-:W-:Y:S01]  /*b240*/  ULDC UR5, c[0x0][0x150] ;  /* 0x0000540000057ab9 */ /* 0x000fe20000000800 */
[----:B------:R-:W-:Y:S01]  /*b250*/  ISETP.NE.U32.AND P1, PT, RZ, UR6, PT ;  /* 0x00000006ff007c0c */ /* 0x000fe2000bf25070 */
[----:B------:R-:W-:Y:S01]  /*b260*/  ULDC UR8, c[0x0][0x630] ;  /* 0x00018c0000087ab9 */ /* 0x000fe20000000800 */
[----:B------:R-:W-:Y:S01]  /*b270*/  ULDC UR10, c[0x0][0x154] ;  /* 0x00005500000a7ab9 */ /* 0x000fe20000000800 */
[----:B------:R-:W-:Y:S01]  /*b280*/  IMAD.MOV.U32 R2, RZ, RZ, R16 ;  /* 0x000000ffff027224 */ /* 0x000fe200078e0010 */
[----:B------:R-:W-:Y:S01]  /*b290*/  ISETP.NE.AND.EX P1, PT, RZ, UR7, PT, P1 ;  /* 0x00000007ff007c0c */ /* 0x000fe2000bf25310 */
[----:B------:R-:W1:Y:S01]  /*b2a0*/  S2UR UR9, SR_CTAID.Y ;  /* 0x00000000000979c3 */ /* 0x000e620000002600 */
[----:B0-----:R-:W-:-:S05]  /*b2b0*/  I2FP.F32.U32 R3, UR4 ;  /* 0x0000000400037c45 */ /* 0x001fca0008201000 */
[----:B------:R-:W-:Y:S01]  /*b2c0*/  FMUL R10, R3, UR5 ;  /* 0x00000005030a7c20 */ /* 0x000fe20008400000 */
[----:B------:R-:W-:-:S05]  /*b2d0*/  IMAD.MOV.U32 R3, RZ, RZ, R17 ;  /* 0x000000ffff037224 */ /* 0x000fca00078e0011 */
[----:B------:R-:W-:Y:S05]  /*b2e0*/  @!P1 BRA `(.L_x_300) ;  /* 0x0000000000289947 */ /* 0x000fea0003800000 */
[----:B------:R-:W-:Y:S02]  /*b2f0*/  ULDC UR5, c[0x0][0x634] ;  /* 0x00018d0000057ab9 */ /* 0x000fe40000000800 */
[----:B------:R-:W-:-:S05]  /*b300*/  IADD3 R7, P1, R16, UR5, RZ ;  /* 0x0000000510077c10 */ /* 0x000fca000ff3e0ff */
[----:B------:R-:W-:-:S04]  /*b310*/  IMAD.X R11, RZ, RZ, R17, P1 ;  /* 0x000000ffff0b7224 */ /* 0x000fc800008e0611 */
[----:B------:R-:W-:-:S04]  /*b320*/  IMAD.WIDE.U32 R4, R11, UR6, RZ ;  /* 0x000000060b047c25 */ /* 0x000fc8000f8e00ff */
[----:B------:R-:W-:-:S04]  /*b330*/  IMAD.WIDE.U32 R4, P1, R7, UR7, R4 ;  /* 0x0000000707047c25 */ /* 0x000fc8000f820004 */
[----:B------:R-:W-:-:S04]  /*b340*/  IMAD.WIDE.U32 R6, R7, UR6, RZ ;  /* 0x0000000607067c25 */ /* 0x000fc8000f8e00ff */
[----:B------:R-:W-:Y:S01]  /*b350*/  IMAD.X R3, RZ, RZ, RZ, P1 ;  /* 0x000000ffff037224 */ /* 0x000fe200008e06ff */
[----:B------:R-:W-:Y:S01]  /*b360*/  IADD3 RZ, P1, R7, R4, RZ ;  /* 0x0000000407ff7210 */ /* 0x000fe20007f3e0ff */
[----:B------:R-:W-:-:S04]  /*b370*/  IMAD.MOV.U32 R2, RZ, RZ, R5 ;  /* 0x000000ffff027224 */ /* 0x000fc800078e0005 */
[----:B------:R-:W-:-:S08]  /*b380*/  IMAD.WIDE.U32.X R2, R11, UR7, R2, P1 ;  /* 0x000000070b027c25 */ /* 0x000fd000088e0402 */
.L_x_300:
[--C-:B------:R-:W-:Y:S01]  /*b390*/  SHF.R.U64 R19, R2, UR8, R3.reuse ;  /* 0x0000000802137c19 */ /* 0x100fe20008001203 */
[----:B------:R-:W0:Y:S01]  /*b3a0*/  F2I.U32.TRUNC.NTZ R10, R10 ;  /* 0x0000000a000a7305 */ /* 0x000e22000020f000 */
[----:B------:R-:W-:Y:S01]  /*b3b0*/  SHF.R.U32.HI R2, RZ, UR8, R3 ;  /* 0x00000008ff027c19 */ /* 0x000fe20008011603 */
[----:B------:R-:W-:Y:S01]  /*b3c0*/  ULDC.64 UR6, c[0x0][0x620] ;  /* 0x0001880000067ab9 */ /* 0x000fe20000000a00 */
[----:B------:R-:W-:Y:S01]  /*b3d0*/  IADD3 R5, P1, RZ, -R19, RZ ;  /* 0x80000013ff057210 */ /* 0x000fe20007f3e0ff */
[----:B------:R-:W2:Y:S01]  /*b3e0*/  LDC R15, c[0x0][0x610] ;  /* 0x00018400ff0f7b82 */ /* 0x000ea20000000800 */
[----:B-1----:R-:W-:Y:S01]  /*b3f0*/  I2FP.F32.U32 R4, UR9 ;  /* 0x0000000900047c45 */ /* 0x002fe20008201000 */
[----:B------:R-:W-:Y:S01]  /*b400*/  ULDC UR8, c[0x0][0x658] ;  /* 0x0001960000087ab9 */ /* 0x000fe20000000800 */
[----:B------:R-:W-:Y:S01]  /*b410*/  ULDC UR12, c[0x0][0x648] ;  /* 0x00019200000c7ab9 */ /* 0x000fe20000000800 */
[----:B------:R-:W-:Y:S02]  /*b420*/  IMAD.X R2, RZ, RZ, ~R2, P1 ;  /* 0x000000ffff027224 */ /* 0x000fe400008e0e02 */
[----:B------:R-:W-:Y:S01]  /*b430*/  FMUL R6, R4, UR10 ;  /* 0x0000000a04067c20 */ /* 0x000fe20008400000 */
[----:B------:R-:W-:Y:S01]  /*b440*/  ULDC.64 UR10, c[0x0][0x640] ;  /* 0x00019000000a7ab9 */ /* 0x000fe20000000a00 */
[----:B------:R-:W-:Y:S01]  /*b450*/  IMAD R4, R2, UR6, RZ ;  /* 0x0000000602047c24 */ /* 0x000fe2000f8e02ff */
[----:B------:R-:W-:Y:S01]  /*b460*/  ISETP.NE.U32.AND P1, PT, RZ, UR10, PT ;  /* 0x0000000aff007c0c */ /* 0x000fe2000bf25070 */
[C---:B------:R-:W-:Y:S01]  /*b470*/  IMAD.WIDE.U32 R2, R5.reuse, UR6, R16 ;  /* 0x0000000605027c25 */ /* 0x040fe2000f8e0010 */
[----:B0-----:R-:W-:Y:S01]  /*b480*/  R2UR UR5, R10 ;  /* 0x000000000a0572ca */ /* 0x001fe200000e0000 */
[----:B------:R-:W0:Y:S01]  /*b490*/  F2I.U32.TRUNC.NTZ R6, R6 ;  /* 0x0000000600067305 */ /* 0x000e22000020f000 */
[----:B------:R-:W-:Y:S01]  /*b4a0*/  ULDC UR6, c[0x0][0x618] ;  /* 0x0001860000067ab9 */ /* 0x000fe20000000800 */
[----:B------:R-:W-:Y:S01]  /*b4b0*/  IMAD R5, R5, UR7, R4 ;  /* 0x0000000705057c24 */ /* 0x000fe2000f8e0204 */
[----:B------:R-:W-:-:S03]  /*b4c0*/  ISETP.NE.AND.EX P1, PT, RZ, UR11, PT, P1 ;  /* 0x0000000bff007c0c */ /* 0x000fc6000bf25310 */
[----:B------:R-:W-:-:S05]  /*b4d0*/  IMAD.IADD R3, R3, 0x1, R5 ;  /* 0x0000000103037824 */ /* 0x000fca00078e0205 */
[--C-:B------:R-:W-:Y:S02]  /*b4e0*/  SHF.R.U64 R10, R2, UR6, R3.reuse ;  /* 0x00000006020a7c19 */ /* 0x100fe40008001203 */
[----:B------:R-:W-:Y:S01]  /*b4f0*/  SHF.R.U32.HI R3, RZ, UR6, R3 ;  /* 0x00000006ff037c19 */ /* 0x000fe20008011603 */
[----:B------:R-:W-:Y:S01]  /*b500*/  ULDC UR6, c[0x0][0x608] ;  /* 0x0001820000067ab9 */ /* 0x000fe20000000800 */
[----:B0-----:R-:W-:Y:S02]  /*b510*/  R2UR UR7, R6 ;  /* 0x00000000060772ca */ /* 0x001fe400000e0000 */
[--C-:B------:R-:W-:Y:S02]  /*b520*/  SHF.R.U64 R12, R10, UR6, R3.reuse ;  /* 0x000000060a0c7c19 */ /* 0x100fe40008001203 */
[----:B------:R-:W-:Y:S01]  /*b530*/  SHF.R.U32.HI R3, RZ, UR6, R3 ;  /* 0x00000006ff037c19 */ /* 0x000fe20008011603 */
[----:B------:R-:W-:-:S03]  /*b540*/  UIADD3 UR6, -UR5, URZ, URZ ;  /* 0x0000003f05067290 */ /* 0x000fc6000fffe13f */
[--C-:B------:R-:W-:Y:S01]  /*b550*/  SHF.R.U64 R13, R12, UR8, R3.reuse ;  /* 0x000000080c0d7c19 */ /* 0x100fe20008001203 */
[----:B------:R-:W-:Y:S01]  /*b560*/  ULDC UR5, c[0x0][0x144] ;  /* 0x0000510000057ab9 */ /* 0x000fe20000000800 */
[----:B------:R-:W-:-:S03]  /*b570*/  SHF.R.U32.HI R3, RZ, UR8, R3 ;  /* 0x00000008ff037c19 */ /* 0x000fc60008011603 */
[----:B------:R-:W-:Y:S01]  /*b580*/  IMAD.MOV.U32 R2, RZ, RZ, R13 ;  /* 0x000000ffff027224 */ /* 0x000fe200078e000d */
[----:B------:R-:W-:Y:S06]  /*b590*/  @!P1 BRA `(.L_x_301) ;  /* 0x0000000000289947 */ /* 0x000fec0003800000 */
        /* <DEDUP_REMOVED lines=10> */
.L_x_301:
[----:B------:R-:W-:Y:S01]  /*b640*/  UISETP.NE.AND UP0, UPT, UR45, URZ, UPT ;  /* 0x0000003f2d00728c */ /* 0x000fe2000bf05270 */
[----:B------:R-:W-:Y:S01]  /*b650*/  SHF.R.U64 R3, R2, UR12, R3 ;  /* 0x0000000c02037c19 */ /* 0x000fe20008001203 */
[----:B------:R-:W-:Y:S01]  /*b660*/  UIADD3 UR7, -UR7, URZ, URZ ;  /* 0x0000003f07077290 */ /* 0x000fe2000fffe13f */
[----:B------:R-:W-:Y:S01]  /*b670*/  LOP3.LUT R2, R12, UR22, RZ, 0xc0, !PT ;  /* 0x000000160c027c12 */ /* 0x000fe2000f8ec0ff */
[----:B------:R-:W-:Y:S01]  /*b680*/  UIMAD UR4, UR5, UR6, UR4 ;  /* 0x00000006050472a4 */ /* 0x000fe2000f8e0204 */
[----:B------:R-:W-:Y:S01]  /*b690*/  LOP3.LUT R5, R10, UR13, RZ, 0xc0, !PT ;  /* 0x0000000d0a057c12 */ /* 0x000fe2000f8ec0ff */
[----:B------:R-:W-:Y:S01]  /*b6a0*/  IMAD.MOV R4, RZ, RZ, -R3 ;  /* 0x000000ffff047224 */ /* 0x000fe200078e0a03 */
[----:B------:R-:W-:Y:S01]  /*b6b0*/  ULDC UR5, c[0x0][0x148] ;  /* 0x0000520000057ab9 */ /* 0x000fe20000000800 */
[----:B------:R-:W-:Y:S01]  /*b6c0*/  IMAD R18, R3, UR21, R2 ;  /* 0x0000001503127c24 */ /* 0x000fe2000f8e0202 */
[----:B------:R-:W-:Y:S01]  /*b6d0*/  PLOP3.LUT P1, PT, PT, PT, UP0, 0x80, 0x0 ;  /* 0x000000000000781c */ /* 0x000fe20003f2f008 */
[----:B------:R-:W-:Y:S01]  /*b6e0*/  IMAD.MOV.U32 R3, RZ, RZ, 0x1 ;  /* 0x00000001ff037424 */ /* 0x000fe200078e00ff */
[----:B------:R-:W-:-:S03]  /*b6f0*/  @UP0 UIMAD UR4, UR5, UR7, UR9 ;  /* 0x00000007050402a4 */ /* 0x000fc6000f8e0209 */
[----:B------:R-:W-:Y:S02]  /*b700*/  ULDC UR5, c[0x0][0x638] ;  /* 0x00018e0000057ab9 */ /* 0x000fe40000000800 */
[----:B------:R-:W-:Y:S02]  /*b710*/  IMAD R2, R4, UR5, R13 ;  /* 0x0000000504027c24 */ /* 0x000fe4000f8e020d */
[----:B--2---:R-:W-:Y:S01]  /*b720*/  IMAD R18, R18, R15, UR4 ;  /* 0x0000000412127e24 */ /* 0x004fe2000f8e020f */
[----:B------:R-:W-:Y:S02]  /*b730*/  ULDC UR4, c[0x0][0x600] ;  /* 0x0001800000047ab9 */ /* 0x000fe40000000800 */
[----:B------:R-:W-:-:S05]  /*b740*/  IMAD R5, R2, UR4, R5 ;  /* 0x0000000402057c24 */ /* 0x000fca000f8e0205 */
[----:B------:R-:W-:Y:S02]  /*b750*/  SEL R2, R5, R18, !P1 ;  /* 0x0000001205027207 */ /* 0x000fe40004800000 */
[----:B------:R-:W-:-:S07]  /*b760*/  SEL R18, R18, R5, !P1 ;  /* 0x0000000512127207 */ /* 0x000fce0004800000 */
.L_x_299:
[----:B------:R-:W-:Y:S05]  /*b770*/  BSYNC B1 ;  /* 0x0000000000017941 */ /* 0x000fea0003800000 */
.L_x_298:
[----:B------:R-:W-:-:S13]  /*b780*/  LOP3.LUT P1, RZ, R3, 0xff, RZ, 0xc0, !PT ;  /* 0x000000ff03ff7812 */ /* 0x000fda000782c0ff */
[----:B------:R-:W-:Y:S05]  /*b790*/  @P1 BRA `(.L_x_302) ;  /* 0xfffffff000c81947 */ /* 0x000fea000383ffff */
[----:B------:R-:W-:Y:S05]  /*b7a0*/  BSYNC B0 ;  /* 0x0000000000007941 */ /* 0x000fea0003800000 */
.L_x_290:
[----:B------:R-:W-:-:S03]  /*b7b0*/  UMOV UR4, 0xffffffff ;  /* 0xffffffff00047882 */ /* 0x000fc60000000000 */
[----:B------:R-:W-:Y:S05]  /*b7c0*/  BRA.DIV UR4, `(.L_x_303) ;  /* 0x0000000204fc7947 */ /* 0x000fea000b800000 */
[----:B------:R-:W-:-:S13]  /*b7d0*/  ELECT P6, URZ, PT ;  /* 0x00000000003f782f */ /* 0x000fda00038c0000 */
.L_x_317:
[----:B------:R-:W-:Y:S04]  /*b7e0*/  BSSY B0, `(.L_x_304) ;  /* 0x000001a000007945 */ /* 0x000fe80003800000 */
[----:B------:R-:W-:Y:S05]  /*b7f0*/  @!P6 BRA `(.L_x_305) ;  /* 0x000000000060e947 */ /* 0x000fea0003800000 */
[----:B------:R-:W-:-:S04]  /*b800*/  ULOP3.LUT UR4, UR39, 0x2, URZ, 0xfc, !UPT ;  /* 0x0000000227047892 */ /* 0x000fc8000f8efc3f */
[----:B------:R-:W-:-:S06]  /*b810*/  UISETP.NE.AND UP0, UPT, UR4, 0x3, UPT ;  /* 0x000000030400788c */ /* 0x000fcc000bf05270 */
[----:B------:R-:W-:-:S13]  /*b820*/  PLOP3.LUT P0, PT, PT, PT, UP0, 0x80, 0x0 ;  /* 0x000000000000781c */ /* 0x000fda0003f0f008 */
[----:B------:R-:W-:Y:S05]  /*b830*/  @!P0 BRA `(.L_x_306) ;  /* 0x0000000000048947 */ /* 0x000fea0003800000 */
[----:B------:R-:W-:Y:S01]  /*b840*/  BPT.TRAP 0x1 ;  /* 0x000000040000795c */ /* 0x000fe20000300000 */
.L_x_306:
[----:B------:R-:W0:Y:S01]  /*b850*/  S2R R3, SR_CgaCtaId ;  /* 0x0000000000037919 */ /* 0x000e220000008800 */
[----:B------:R-:W-:-:S04]  /*b860*/  MOV R2, 0x400 ;  /* 0x0000040000027802 */ /* 0x000fc80000000f00 */
[----:B0-----:R-:W-:Y:S02]  /*b870*/  LEA R3, R3, R2, 0x18 ;  /* 0x0000000203037211 */ /* 0x001fe400078ec0ff */
[----:B------:R-:W-:-:S03]  /*b880*/  SHF.L.U32 R2, R8, 0x1f, RZ ;  /* 0x0000001f08027819 */ /* 0x000fc600000006ff */
[----:B------:R-:W-:-:S04]  /*b890*/  VIADD R3, R3, 0x10 ;  /* 0x0000001003037836 */ /* 0x000fc80000000000 */
[C---:B------:R-:W-:Y:S02]  /*b8a0*/  IMAD R7, R0.reuse, 0x8, R3 ;  /* 0x0000000800077824 */ /* 0x040fe400078e0203 */
[----:B------:R-:W-:Y:S02]  /*b8b0*/  VIADD R0, R0, 0x1 ;  /* 0x0000000100007836 */ /* 0x000fe40000000000 */
[----:B------:R-:W0:Y:S03]  /*b8c0*/  SYNCS.PHASECHK.TRANS64.TRYWAIT P0, [R7+URZ], R2 ;  /* 0x00000002070075a7 */ /* 0x000e26000800017f */
[----:B------:R-:W-:-:S04]  /*b8d0*/  ISETP.NE.AND P1, PT, R0, 0x2, PT ;  /* 0x000000020000780c */ /* 0x000fc80003f25270 */
[----:B------:R-:W-:Y:S02]  /*b8e0*/  SEL R5, RZ, 0x1, P1 ;  /* 0x00000001ff057807 */ /* 0x000fe40000800000 */
[----:B------:R-:W-:Y:S02]  /*b8f0*/  SEL R0, R0, RZ, P1 ;  /* 0x000000ff00007207 */ /* 0x000fe40000800000 */
[----:B------:R-:W-:Y:S01]  /*b900*/  LOP3.LUT R5, R8, R5, RZ, 0x3c, !PT ;  /* 0x0000000508057212 */ /* 0x000fe200078e3cff */
[----:B0-----:R-:W-:Y:S06]  /*b910*/  @!P0 BRA `(.L_x_307) ;  /* 0x0000000000c88947 */ /* 0x001fec0003800000 */
.L_x_318:
[----:B------:R-:W-:Y:S01]  /*b920*/  IMAD R3, R0, 0x8, R3 ;  /* 0x0000000800037824 */ /* 0x000fe200078e0203 */
[----:B------:R-:W-:-:S07]  /*b930*/  SHF.L.U32 R0, R5, 0x1f, RZ ;  /* 0x0000001f05007819 */ /* 0x000fce00000006ff */
.L_x_308:
[----:B-1----:R1:W2:Y:S02]  /*b940*/  SYNCS.PHASECHK.TRANS64.TRYWAIT P0, [R3+URZ], R0 ;  /* 0x00000000030075a7 */ /* 0x0022a4000800017f */
[----:B--2---:R-:W-:Y:S05]  /*b950*/  @!P0 NANOSLEEP.SYNCS 0x989680 ;  /* 0x009896800000895d */ /* 0x004fea0003900000 */
[----:B------:R-:W2:Y:S02]  /*b960*/  @!P0 SYNCS.PHASECHK.TRANS64 P0, [R3+URZ], R0 ;  /* 0x00000000030085a7 */ /* 0x000ea4000800007f */
[----:B--2---:R-:W-:Y:S05]  /*b970*/  @!P0 BRA `(.L_x_308) ;  /* 0xfffffffc00f08947 */ /* 0x004fea000383ffff */
.L_x_305:
[----:B------:R-:W-:Y:S05]  /*b980*/  BSYNC B0 ;  /* 0x0000000000007941 */ /* 0x000fea0003800000 */
.L_x_304:
[----:B------:R-:W-:Y:S05]  /*b990*/  EXIT ;  /* 0x000000000000794d */ /* 0x000fea0003800000 */
.L_x_14:
[----:B0-----:R0:W1:Y:S02]  /*b9a0*/  SYNCS.PHASECHK.TRANS64.TRYWAIT P0, [R157+URZ], R0 ;  /* 0x000000009d0075a7 */ /* 0x001064000800017f */
[----:B-1----:R-:W-:Y:S05]  /*b9b0*/  @!P0 NANOSLEEP.SYNCS 0x989680 ;  /* 0x009896800000895d */ /* 0x002fea0003900000 */
[----:B------:R-:W1:Y:S02]  /*b9c0*/  @!P0 SYNCS.PHASECHK.TRANS64 P0, [R157+URZ], R0 ;  /* 0x000000009d0085a7 */ /* 0x000e64000800007f */
[----:B-1----:R-:W-:Y:S05]  /*b9d0*/  @!P0 BRA `(.L_x_14) ;  /* 0xfffffffc00f08947 */ /* 0x002fea000383ffff */
[----:B------:R-:W-:Y:S05]  /*b9e0*/  BRA `(.L_x_309) ;  /* 0xffffff5800d87947 */ /* 0x000fea000383ffff */
.L_x_19:
[----:B-1----:R1:W2:Y:S02]  /*b9f0*/  SYNCS.PHASECHK.TRANS64.TRYWAIT P1, [R3+URZ], R0 ;  /* 0x00000000030075a7 */ /* 0x0022a4000802017f */
[----:B--2---:R-:W-:Y:S05]  /*ba00*/  @!P1 NANOSLEEP.SYNCS 0x989680 ;  /* 0x009896800000995d */ /* 0x004fea0003900000 */
[----:B------:R-:W2:Y:S02]  /*ba10*/  @!P1 SYNCS.PHASECHK.TRANS64 P1, [R3+URZ], R0 ;  /* 0x00000000030095a7 */ /* 0x000ea4000802007f */
[----:B--2---:R-:W-:Y:S05]  /*ba20*/  @!P1 BRA `(.L_x_19) ;  /* 0xfffffffc00f09947 */ /* 0x004fea000383ffff */
[----:B------:R-:W-:Y:S05]  /*ba30*/  BRA `(.L_x_18) ;  /* 0xffffff5c00487947 */ /* 0x000fea000383ffff */
.L_x_24:
[----:B-1----:R-:W-:-:S04]  /*ba40*/  IMAD.U32 R4, RZ, RZ, UR8 ;  /* 0x00000008ff047e24 */ /* 0x002fc8000f8e00ff */
[----:B------:R1:W2:Y:S03]  /*ba50*/  SYNCS.PHASECHK.TRANS64.TRYWAIT P1, [R4+URZ], R3 ;  /* 0x00000003040075a7 */ /* 0x0002a6000802017f */
[----:B--2---:R-:W-:Y:S05]  /*ba60*/  @!P1 NANOSLEEP.SYNCS 0x989680 ;  /* 0x009896800000995d */ /* 0x004fea0003900000 */
[----:B------:R-:W2:Y:S02]  /*ba70*/  @!P1 SYNCS.PHASECHK.TRANS64 P1, [R4+URZ], R3 ;  /* 0x00000003040095a7 */ /* 0x000ea4000802007f */
[----:B--2---:R-:W-:Y:S05]  /*ba80*/  @!P1 BRA `(.L_x_24) ;  /* 0xfffffffc00ec9947 */ /* 0x004fea000383ffff */
[----:B------:R-:W-:Y:S05]  /*ba90*/  BRA `(.L_x_23) ;  /* 0xffffff6000a47947 */ /* 0x000fea000383ffff */
.L_x_30:
[----:B0-----:R0:W1:Y:S02]  /*baa0*/  SYNCS.PHASECHK.TRANS64.TRYWAIT P0, [R157+URZ+0x10], R0 ;  /* 0x000010009d0075a7 */ /* 0x001064000800017f */
[----:B-1----:R-:W-:Y:S05]  /*bab0*/  @!P0 NANOSLEEP.SYNCS 0x989680 ;  /* 0x009896800000895d */ /* 0x002fea0003900000 */
[----:B------:R-:W1:Y:S02]  /*bac0*/  @!P0 SYNCS.PHASECHK.TRANS64 P0, [R157+URZ+0x10], R0 ;  /* 0x000010009d0085a7 */ /* 0x000e64000800007f */
[----:B-1----:R-:W-:Y:S05]  /*bad0*/  @!P0 BRA `(.L_x_30) ;  /* 0xfffffffc00f08947 */ /* 0x002fea000383ffff */
[----:B------:R-:W-:Y:S05]  /*bae0*/  BRA `(.L_x_310) ;  /* 0xffffff6800707947 */ /* 0x000fea000383ffff */
.L_x_291:
[----:B------:R-:W-:Y:S01]  /*baf0*/  BSSY B1, `(.L_x_311) ;  /* 0x0000006000017945 */ /* 0x000fe20003800000 */
[----:B------:R-:W-:-:S07]  /*bb00*/  IMAD.MOV.U32 R15, RZ, RZ, -0x1 ;  /* 0xffffffffff0f7424 */ /* 0x000fce00078e00ff */
[----:B------:R-:W-:Y:S05]  /*bb10*/  WARPSYNC.COLLECTIVE R15, `(.L_x_312) ;  /* 0x000000000f0c7348 */ /* 0x000fea0003c00000 */
[----:B------:R-:W-:Y:S02]  /*bb20*/  ELECT P6, UR62, PT ;  /* 0x00000000003e782f */ /* 0x000fe400038c0000 */
[----:B------:R-:W-:Y:S01]  /*bb30*/  MOV R14, UR62 ;  /* 0x0000003e000e7c02 */ /* 0x000fe20008000f00 */
[----:B------:R-:W-:Y:S10]  /*bb40*/  ENDCOLLECTIVE ;  /* 0x000000000000791b */ /* 0x000ff40003800000 */
.L_x_312:
[----:B------:R-:W-:Y:S05]  /*bb50*/  BSYNC B1 ;  /* 0x0000000000017941 */ /* 0x000fea0003800000 */
.L_x_311:
[----:B------:R-:W-:Y:S05]  /*bb60*/  BRA `(.L_x_313) ;  /* 0xffffffec00e07947 */ /* 0x000fea000383ffff */
.L_x_294:
[----:B-1----:R1:W2:Y:S02]  /*bb70*/  SYNCS.PHASECHK.TRANS64.TRYWAIT P1, [R7+URZ+0x10], R4 ;  /* 0x00001004070075a7 */ /* 0x0022a4000802017f */
[----:B--2---:R-:W-:Y:S05]  /*bb80*/  @!P1 NANOSLEEP.SYNCS 0x989680 ;  /* 0x009896800000995d */ /* 0x004fea0003900000 */
[----:B------:R-:W2:Y:S02]  /*bb90*/  @!P1 SYNCS.PHASECHK.TRANS64 P1, [R7+URZ+0x10], R4 ;  /* 0x00001004070095a7 */ /* 0x000ea4000802007f */
[----:B--2---:R-:W-:Y:S05]  /*bba0*/  @!P1 BRA `(.L_x_294) ;  /* 0xfffffffc00f09947 */ /* 0x004fea000383ffff */
[----:B------:R-:W-:Y:S05]  /*bbb0*/  BRA `(.L_x_314) ;  /* 0xfffffff000247947 */ /* 0x000fea000383ffff */
.L_x_303:
[----:B------:R-:W-:Y:S01]  /*bbc0*/  BSSY B0, `(.L_x_315) ;  /* 0x0000006000007945 */ /* 0x000fe20003800000 */
[----:B------:R-:W-:-:S07]  /*bbd0*/  IMAD.MOV.U32 R15, RZ, RZ, -0x1 ;  /* 0xffffffffff0f7424 */ /* 0x000fce00078e00ff */
[----:B------:R-:W-:Y:S05]  /*bbe0*/  WARPSYNC.COLLECTIVE R15, `(.L_x_316) ;  /* 0x000000000f0c7348 */ /* 0x000fea0003c00000 */
[----:B------:R-:W-:Y:S02]  /*bbf0*/  ELECT P6, UR62, PT ;  /* 0x00000000003e782f */ /* 0x000fe400038c0000 */
[----:B------:R-:W-:Y:S01]  /*bc00*/  MOV R14, UR62 ;  /* 0x0000003e000e7c02 */ /* 0x000fe20008000f00 */
[----:B------:R-:W-:Y:S10]  /*bc10*/  ENDCOLLECTIVE ;  /* 0x000000000000791b */ /* 0x000ff40003800000 */
.L_x_316:
[----:B------:R-:W-:Y:S05]  /*bc20*/  BSYNC B0 ;  /* 0x0000000000007941 */ /* 0x000fea0003800000 */
.L_x_315:
[----:B------:R-:W-:Y:S05]  /*bc30*/  BRA `(.L_x_317) ;  /* 0xfffffff800e87947 */ /* 0x000fea000383ffff */
.L_x_307:
[----:B0-----:R0:W1:Y:S02]  /*bc40*/  SYNCS.PHASECHK.TRANS64.TRYWAIT P0, [R7+URZ], R2 ;  /* 0x00000002070075a7 */ /* 0x001064000800017f */
[----:B-1----:R-:W-:Y:S05]  /*bc50*/  @!P0 NANOSLEEP.SYNCS 0x989680 ;  /* 0x009896800000895d */ /* 0x002fea0003900000 */
[----:B------:R-:W1:Y:S02]  /*bc60*/  @!P0 SYNCS.PHASECHK.TRANS64 P0, [R7+URZ], R2 ;  /* 0x00000002070085a7 */ /* 0x000e64000800007f */
[----:B-1----:R-:W-:Y:S05]  /*bc70*/  @!P0 BRA `(.L_x_307) ;  /* 0xfffffffc00f08947 */ /* 0x002fea000383ffff */
[----:B------:R-:W-:Y:S05]  /*bc80*/  BRA `(.L_x_318) ;  /* 0xfffffffc00247947 */ /* 0x000fea000383ffff */
.L_x_319:
[----:B------:R-:W-:-:S00]  /*bc90*/  BRA `(.L_x_319) ;  /* 0xfffffffc00fc7947 */ /* 0x000fc0000383ffff */
[----:B------:R-:W-:-:S00]  /*bca0*/  NOP ;  /* 0x0000000000007918 */ /* 0x000fc00000000000 */
        /* <DEDUP_REMOVED lines=13> */
.L_x_320:


//--------------------- .nv.global.init           --------------------------
	.section	.nv.global.init,"aw",@progbits
.nv.global.init:
	.type		$str$22,@object
	.size		$str$22,($str$23 - $str$22)
$str$22:
        /*0000*/ 	.byte	0x6b, 0x5f, 0x74, 0x69, 0x6c, 0x65, 0x5f, 0x63, 0x6f, 0x75, 0x6e, 0x74, 0x20, 0x3e, 0x3d, 0x20
        /*0010*/ 	.byte	0x31, 0x00
	.type		$str$23,@object
	.size		$str$23,(__unnamed_1 - $str$23)
$str$23:
        /*0012*/ 	.byte	0x2f, 0x74, 0x6d, 0x70, 0x2f, 0x63, 0x75, 0x74, 0x6c, 0x61, 0x73, 0x73, 0x5f, 0x73, 0x77, 0x65
        /*0022*/ 	.byte	0x65, 0x70, 0x5f, 0x73, 0x72, 0x63, 0x2f, 0x69, 0x6e, 0x63, 0x6c, 0x75, 0x64, 0x65, 0x2f, 0x63
        /*0032*/ 	.byte	0x75, 0x74, 0x6c, 0x61, 0x73, 0x73, 0x2f, 0x67, 0x65, 0x6d, 0x6d, 0x2f, 0x63, 0x6f, 0x6c, 0x6c
        /*0042*/ 	.byte	0x65, 0x63, 0x74, 0x69, 0x76, 0x65, 0x2f, 0x73, 0x6d, 0x39, 0x30, 0x5f, 0x6d, 0x6d, 0x61, 0x5f
        /*0052*/ 	.byte	0x74, 0x6d, 0x61, 0x5f, 0x67, 0x6d, 0x6d, 0x61, 0x5f, 0x73, 0x73, 0x5f, 0x77, 0x61, 0x72, 0x70
        /*0062*/ 	.byte	0x73, 0x70, 0x65, 0x63, 0x69, 0x61, 0x6c, 0x69, 0x7a, 0x65, 0x64, 0x2e, 0x68, 0x70, 0x70, 0x00
	.type		__unnamed_1,@object
	.size		__unnamed_1,(.L_0 - __unnamed_1)
__unnamed_1:
        /*0072*/ 	.byte	0x76, 0x6f, 0x69, 0x64, 0x20, 0x63, 0x75, 0x74, 0x6c, 0x61, 0x73, 0x73, 0x3a, 0x3a, 0x67, 0x65
        /* <DEDUP_REMOVED lines=180> */
        /*0bc2*/ 	.byte	0x74, 0x79, 0x5d, 0x00
.L_0:


//--------------------- .nv.shared._ZN7cutlass13device_kernelINS_4gemm6kernel13GemmUniversalIN4cute5tupleIJiiiiEEENS1_10collective13CollectiveMmaINS1_34MainloopSm90TmaGmmaWarpSpecializedILi2ENS5_IJNS4_1CILi1EEESB_SB_EEENS1_32KernelTmaWarpSpecializedPingpongEEENS5_IJNSA_ILi64EEENSA_ILi256EEENSA_ILi128EEEEEENS_10bfloat16_tENS5_IJlSB_lEEESJ_NS5_IJSB_llEEENS4_8TiledMMAINS4_8MMA_AtomIJNS4_4SM904GMMA28MMA_64x256x16_F32BF16BF16_SSILNSP_5MajorE0ELSR_1ELNSP_7ScaleInE1ELSS_1EEEEEENS4_6LayoutISC_NS5_IJNSA_ILi0EEESW_SW_EEEEENS5_IJNS4_10UnderscoreESZ_SZ_EEEEENS4_13SM90_TMA_LOADENS4_14ComposedLayoutINS4_7SwizzleILi3ELi4ELi3EEENS4_18smem_ptr_flag_bitsILi16EEENSV_INS5_IJNSA_ILi8EEESF_EEENS5_IJSF_SB_EEEEEEEvNS4_8identityES12_NS13_IS15_S17_NSV_INS5_IJSF_S18_EEENS5_IJSB_SF_EEEEEEEvS1D_EENS_8epilogue10collective6detail29Sm90TmaWarpSpecializedAdapterINS1K_15DefaultEpilogueISJ_SK_SK_NS1J_6thread17LinearCombinationISJ_Li1EffLNS1O_9ScaleType4KindE0ELNS_15FloatRoundStyleE2ESJ_EENS1_15EpilogueDefaultEEEEEvvEEEEvNT_6ParamsE --------------------------
	.section	.nv.shared._ZN7cutlass13device_kernelINS_4gemm6kernel13GemmUniversalIN4cute5tupleIJiiiiEEENS1_10collective13CollectiveMmaINS1_34MainloopSm90TmaGmmaWarpSpecializedILi2ENS5_IJNS4_1CILi1EEESB_SB_EEENS1_32KernelTmaWarpSpecializedPingpongEEENS5_IJNSA_ILi64EEENSA_ILi256EEENSA_ILi128EEEEEENS_10bfloat16_tENS5_IJlSB_lEEESJ_NS5_IJSB_llEEENS4_8TiledMMAINS4_8MMA_AtomIJNS4_4SM904GMMA28MMA_64x256x16_F32BF16BF16_SSILNSP_5MajorE0ELSR_1ELNSP_7ScaleInE1ELSS_1EEEEEENS4_6LayoutISC_NS5_IJNSA_ILi0EEESW_SW_EEEEENS5_IJNS4_10UnderscoreESZ_SZ_EEEEENS4_13SM90_TMA_LOADENS4_14ComposedLayoutINS4_7SwizzleILi3ELi4ELi3EEENS4_18smem_ptr_flag_bitsILi16EEENSV_INS5_IJNSA_ILi8EEESF_EEENS5_IJSF_SB_EEEEEEEvNS4_8identityES12_NS13_IS15_S17_NSV_INS5_IJSF_S18_EEENS5_IJSB_SF_EEEEEEEvS1D_EENS_8epilogue10collective6detail29Sm90TmaWarpSpecializedAdapterINS1K_15DefaultEpilogueISJ_SK_SK_NS1J_6thread17LinearCombinationISJ_Li1EffLNS1O_9ScaleType4KindE0ELNS_15FloatRoundStyleE2ESJ_EENS1_15EpilogueDefaultEEEEEvvEEEEvNT_6ParamsE,"aw",@nobits
	.sectionflags	@""
	.align	16
	.zero		1024


//--------------------- .nv.shared.reserved.0     --------------------------
	.section	.nv.shared.reserved.0,"aw",@nobits
	.weak		__nv_reservedSMEM_offset_0_alias
	.size		__nv_reservedSMEM_offset_0_alias, 0, 0
	.other		__nv_reservedSMEM_offset_0_alias,@"STO_CUDA_RESERVED_SHARED STV_DEFAULT"
__nv_reservedSMEM_offset_0_alias:
	.zero		0


//--------------------- .nv.global                --------------------------
	.section	.nv.global,"aw",@nobits
.nv.global:
	.type		_ZN40_INTERNAL_7f96afda_4_k_cu_1bfafab6_206404cute1_E,@object
	.size		_ZN40_INTERNAL_7f96afda_4_k_cu_1bfafab6_206404cute1_E,(_ZN40_INTERNAL_7f96afda_4_k_cu_1bfafab6_206404cuda3std3__45__cpo6cbeginE - _ZN40_INTERNAL_7f96afda_4_k_cu_1bfafab6_206404cute1_E)
_ZN40_INTERNAL_7f96afda_4_k_cu_1bfafab6_206404cute1_E:
	.zero		1
	.type		_ZN40_INTERNAL_7f96afda_4_k_cu_1bfafab6_206404cuda3std3__45__cpo6cbeginE,@object
	.size		_ZN40_INTERNAL_7f96afda_4_k_cu_1bfafab6_206404cuda3std3__45__cpo6cbeginE,(_ZN40_INTERNAL_7f96afda_4_k_cu_1bfafab6_206404cuda3std3__48in_placeE - _ZN40_INTERNAL_7f96afda_4_k_cu_1bfafab6_206404cuda3std3__45__cpo6cbeginE)
_ZN40_INTERNAL_7f96afda_4_k_cu_1bfafab6_206404cuda3std3__45__cpo6cbeginE:
	.zero		1
	.type		_ZN40_INTERNAL_7f96afda_4_k_cu_1bfafab6_206404cuda3std3__48in_placeE,@object
	.size		_ZN40_INTERNAL_7f96afda_4_k_cu_1bfafab6_206404cuda3std3__48in_placeE,(_ZN40_INTERNAL_7f96afda_4_k_cu_1bfafab6_206404cuda3std6ranges3__45__cpo9iter_moveE - _ZN40_INTERNAL_7f96afda_4_k_cu_1bfafab6_206404cuda3std3__48in_placeE)
_ZN40_INTERNAL_7f96afda_4_k_cu_1bfafab6_206404cuda3std3__48in_placeE:
	.zero		1
	.type		_ZN40_INTERNAL_7f96afda_4_k_cu_1bfafab6_206404cuda3std6ranges3__45__cpo9iter_moveE,@object
	.size		_ZN40_INTERNAL_7f96afda_4_k_cu_1bfafab6_206404cuda3std6ranges3__45__cpo9iter_moveE,(_ZN40_INTERNAL_7f96afda_4_k_cu_1bfafab6_206404cuda3std3__45__cpo5beginE - _ZN40_INTERNAL_7f96afda_4_k_cu_1bfafab6_206404cuda3std6ranges3__45__cpo9iter_moveE)
_ZN40_INTERNAL_7f96afda_4_k_cu_1bfafab6_206404cuda3std6ranges3__45__cpo9iter_moveE:
	.zero		1
	.type		_ZN40_INTERNAL_7f96afda_4_k_cu_1bfafab6_206404cuda3std3__45__cpo5beginE,@object
	.size		_ZN40_INTERNAL_7f96afda_4_k_cu_1bfafab6_206404cuda3std3__45__cpo5beginE,(_ZN40_INTERNAL_7f96afda_4_k_cu_1bfafab6_206404cuda3std3__442_GLOBAL__N__7f96afda_4_k_cu_1bfafab6_206406ignoreE - _ZN40_INTERNAL_7f96afda_4_k_cu_1bfafab6_206404cuda3std3__45__cpo5beginE)
_ZN40_INTERNAL_7f96afda_4_k_cu_1bfafab6_206404cuda3std3__45__cpo5beginE:
	.zero		1
	.type		_ZN40_INTERNAL_7f96afda_4_k_cu_1bfafab6_206404cuda3std3__442_GLOBAL__N__7f96afda_4_k_cu_1bfafab6_206406ignoreE,@object
	.size		_ZN40_INTERNAL_7f96afda_4_k_cu_1bfafab6_206404cuda3std3__442_GLOBAL__N__7f96afda_4_k_cu_1bfafab6_206406ignoreE,(_ZN40_INTERNAL_7f96afda_4_k_cu_1bfafab6_206404cute7productE - _ZN40_INTERNAL_7f96afda_4_k_cu_1bfafab6_206404cuda3std3__442_GLOBAL__N__7f96afda_4_k_cu_1bfafab6_206406ignoreE)
_ZN40_INTERNAL_7f96afda_4_k_cu_1bfafab6_206404cuda3std3__442_GLOBAL__N__7f96afda_4_k_cu_1bfafab6_206406ignoreE:
	.zero		1
	.type		_ZN40_INTERNAL_7f96afda_4_k_cu_1bfafab6_206404cute7productE,@object
	.size		_ZN40_INTERNAL_7f96afda_4_k_cu_1bfafab6_206404cute7productE,(_ZN40_INTERNAL_7f96afda_4_k_cu_1bfafab6_206404cuda3std3__45__cpo3endE - _ZN40_INTERNAL_7f96afda_4_k_cu_1bfafab6_206404cute7productE)
_ZN40_INTERNAL_7f96afda_4_k_cu_1bfafab6_206404cute7productE:
	.zero		1
	.type		_ZN40_INTERNAL_7f96afda_4_k_cu_1bfafab6_206404cuda3std3__45__cpo3endE,@object
	.size		_ZN40_INTERNAL_7f96afda_4_k_cu_1bfafab6_206404cuda3std3__45__cpo3endE,(_ZN40_INTERNAL_7f96afda_4_k_cu_1bfafab6_206404cuda3std3__419piecewise_constructE - _ZN40_INTERNAL_7f96afda_4_k_cu_1bfafab6_206404cuda3std3__45__cpo3endE)
_ZN40_INTERNAL_7f96afda_4_k_cu_1bfafab6_206404cuda3std3__45__cpo3endE:
	.zero		1
	.type		_ZN40_INTERNAL_7f96afda_4_k_cu_1bfafab6_206404cuda3std3__419piecewise_constructE,@object
	.size		_ZN40_INTERNAL_7f96afda_4_k_cu_1bfafab6_206404cuda3std3__419piecewise_constructE,(_ZN40_INTERNAL_7f96afda_4_k_cu_1bfafab6_206404cuda3std3__45__cpo4cendE - _ZN40_INTERNAL_7f96afda_4_k_cu_1bfafab6_206404cuda3std3__419piecewise_constructE)
_ZN40_INTERNAL_7f96afda_4_k_cu_1bfafab6_206404cuda3std3__419piecewise_constructE:
	.zero		1
	.type		_ZN40_INTERNAL_7f96afda_4_k_cu_1bfafab6_206404cuda3std3__45__cpo4cendE,@object
	.size		_ZN40_INTERNAL_7f96afda_4_k_cu_1bfafab6_206404cuda3std3__45__cpo4cendE,(_ZN40_INTERNAL_7f96afda_4_k_cu_1bfafab6_206404cuda3std6ranges3__45__cpo4swapE - _ZN40_INTERNAL_7f96afda_4_k_cu_1bfafab6_206404cuda3std3__45__cpo4cendE)
_ZN40_INTERNAL_7f96afda_4_k_cu_1bfafab6_206404cuda3std3__45__cpo4cendE:
	.zero		1
	.type		_ZN40_INTERNAL_7f96afda_4_k_cu_1bfafab6_206404cuda3std6ranges3__45__cpo4swapE,@object
	.size		_ZN40_INTERNAL_7f96afda_4_k_cu_1bfafab6_206404cuda3std6ranges3__45__cpo4swapE,(.L_8 - _ZN40_INTERNAL_7f96afda_4_k_cu_1bfafab6_206404cuda3std6ranges3__45__cpo4swapE)
_ZN40_INTERNAL_7f96afda_4_k_cu_1bfafab6_206404cuda3std6ranges3__45__cpo4swapE:
	.zero		1
.L_8:


//--------------------- .nv.constant0._ZN7cutlass13device_kernelINS_4gemm6kernel13GemmUniversalIN4cute5tupleIJiiiiEEENS1_10collective13CollectiveMmaINS1_34MainloopSm90TmaGmmaWarpSpecializedILi2ENS5_IJNS4_1CILi1EEESB_SB_EEENS1_32KernelTmaWarpSpecializedPingpongEEENS5_IJNSA_ILi64EEENSA_ILi256EEENSA_ILi128EEEEEENS_10bfloat16_tENS5_IJlSB_lEEESJ_NS5_IJSB_llEEENS4_8TiledMMAINS4_8MMA_AtomIJNS4_4SM904GMMA28MMA_64x256x16_F32BF16BF16_SSILNSP_5MajorE0ELSR_1ELNSP_7ScaleInE1ELSS_1EEEEEENS4_6LayoutISC_NS5_IJNSA_ILi0EEESW_SW_EEEEENS5_IJNS4_10UnderscoreESZ_SZ_EEEEENS4_13SM90_TMA_LOADENS4_14ComposedLayoutINS4_7SwizzleILi3ELi4ELi3EEENS4_18smem_ptr_flag_bitsILi16EEENSV_INS5_IJNSA_ILi8EEESF_EEENS5_IJSF_SB_EEEEEEEvNS4_8identityES12_NS13_IS15_S17_NSV_INS5_IJSF_S18_EEENS5_IJSB_SF_EEEEEEEvS1D_EENS_8epilogue10collective6detail29Sm90TmaWarpSpecializedAdapterINS1K_15DefaultEpilogueISJ_SK_SK_NS1J_6thread17LinearCombinationISJ_Li1EffLNS1O_9ScaleType4KindE0ELNS_15FloatRoundStyleE2ESJ_EENS1_15EpilogueDefaultEEEEEvvEEEEvNT_6ParamsE --------------------------
	.section	.nv.constant0._ZN7cutlass13device_kernelINS_4gemm6kernel13GemmUniversalIN4cute5tupleIJiiiiEEENS1_10collective13CollectiveMmaINS1_34MainloopSm90TmaGmmaWarpSpecializedILi2ENS5_IJNS4_1CILi1EEESB_SB_EEENS1_32KernelTmaWarpSpecializedPingpongEEENS5_IJNSA_ILi64EEENSA_ILi256EEENSA_ILi128EEEEEENS_10bfloat16_tENS5_IJlSB_lEEESJ_NS5_IJSB_llEEENS4_8TiledMMAINS4_8MMA_AtomIJNS4_4SM904GMMA28MMA_64x256x16_F32BF16BF16_SSILNSP_5MajorE0ELSR_1ELNSP_7ScaleInE1ELSS_1EEEEEENS4_6LayoutISC_NS5_IJNSA_ILi0EEESW_SW_EEEEENS5_IJNS4_10UnderscoreESZ_SZ_EEEEENS4_13SM90_TMA_LOADENS4_14ComposedLayoutINS4_7SwizzleILi3ELi4ELi3EEENS4_18smem_ptr_flag_bitsILi16EEENSV_INS5_IJNSA_ILi8EEESF_EEENS5_IJSF_SB_EEEEEEEvNS4_8identityES12_NS13_IS15_S17_NSV_INS5_IJSF_S18_EEENS5_IJSB_SF_EEEEEEEvS1D_EENS_8epilogue10collective6detail29Sm90TmaWarpSpecializedAdapterINS1K_15DefaultEpilogueISJ_SK_SK_NS1J_6thread17LinearCombinationISJ_Li1EffLNS1O_9ScaleType4KindE0ELNS_15FloatRoundStyleE2ESJ_EENS1_15EpilogueDefaultEEEEEvvEEEEvNT_6ParamsE,"a",@progbits
	.sectionflags	@""
	.align	4
.nv.constant0._ZN7cutlass13device_kernelINS_4gemm6kernel13GemmUniversalIN4cute5tupleIJiiiiEEENS1_10collective13CollectiveMmaINS1_34MainloopSm90TmaGmmaWarpSpecializedILi2ENS5_IJNS4_1CILi1EEESB_SB_EEENS1_32KernelTmaWarpSpecializedPingpongEEENS5_IJNSA_ILi64EEENSA_ILi256EEENSA_ILi128EEEEEENS_10bfloat16_tENS5_IJlSB_lEEESJ_NS5_IJSB_llEEENS4_8TiledMMAINS4_8MMA_AtomIJNS4_4SM904GMMA28MMA_64x256x16_F32BF16BF16_SSILNSP_5MajorE0ELSR_1ELNSP_7ScaleInE1ELSS_1EEEEEENS4_6LayoutISC_NS5_IJNSA_ILi0EEESW_SW_EEEEENS5_IJNS4_10UnderscoreESZ_SZ_EEEEENS4_13SM90_TMA_LOADENS4_14ComposedLayoutINS4_7SwizzleILi3ELi4ELi3EEENS4_18smem_ptr_flag_bitsILi16EEENSV_INS5_IJNSA_ILi8EEESF_EEENS5_IJSF_SB_EEEEEEEvNS4_8identityES12_NS13_IS15_S17_NSV_INS5_IJSF_S18_EEENS5_IJSB_SF_EEEEEEEvS1D_EENS_8epilogue10collective6detail29Sm90TmaWarpSpecializedAdapterINS1K_15DefaultEpilogueISJ_SK_SK_NS1J_6thread17LinearCombinationISJ_Li1EffLNS1O_9ScaleType4KindE0ELNS_15FloatRoundStyleE2ESJ_EENS1_15EpilogueDefaultEEEEEvvEEEEvNT_6ParamsE:
	.zero		1664


//--------------------- SYMBOLS --------------------------

	.type		.nv.reservedSmem.offset0,@object
	.size		.nv.reservedSmem.offset0,0x4
	.type		__assertfail,@function
